	.headerflags	@"EF_CUDA_TEXMODE_UNIFIED EF_CUDA_64BIT_ADDRESS EF_CUDA_ACCELERATORS EF_CUDA_SM90 EF_CUDA_VIRTUAL_SM(EF_CUDA_SM90)"
	.elftype	@"ET_EXEC"


//--------------------- .nv.info                  --------------------------
	.section	.nv.info,"",@"SHT_CUDA_INFO"
	.align	4


	//----- nvinfo : EIATTR_REGCOUNT
	.align		4
        /*0000*/ 	.byte	0x04, 0x2f
        /*0002*/ 	.short	(.L_2 - .L_1)
	.align		4
.L_1:
        /*0004*/ 	.word	index@(triton_red_fused__to_copy__unsafe_index_add_arange_cat_clamp_floor_mul_native_group_norm_rsub_sub_48)
        /*0008*/ 	.word	0x000000ff


	//----- nvinfo : EIATTR_MIN_STACK_SIZE
	.align		4
.L_2:
        /*000c*/ 	.byte	0x04, 0x12
        /*000e*/ 	.short	(.L_4 - .L_3)
	.align		4
.L_3:
        /*0010*/ 	.word	index@(triton_red_fused__to_copy__unsafe_index_add_arange_cat_clamp_floor_mul_native_group_norm_rsub_sub_48)
        /*0014*/ 	.word	0x000000a8


	//----- nvinfo : EIATTR_FRAME_SIZE
	.align		4
.L_4:
        /*0018*/ 	.byte	0x04, 0x11
        /*001a*/ 	.short	(.L_6 - .L_5)
	.align		4
.L_5:
        /*001c*/ 	.word	index@(triton_red_fused__to_copy__unsafe_index_add_arange_cat_clamp_floor_mul_native_group_norm_rsub_sub_48)
        /*0020*/ 	.word	0x000000a8


	//----- nvinfo : EIATTR_MIN_STACK_SIZE
	.align		4
.L_6:
        /*0024*/ 	.byte	0x04, 0x12
        /*0026*/ 	.short	(.L_8 - .L_7)
	.align		4
.L_7:
        /*0028*/ 	.word	index@(triton_red_fused__to_copy__unsafe_index_add_arange_cat_clamp_floor_mul_native_group_norm_rsub_sub_48)
        /*002c*/ 	.word	0x000000a8
.L_8:


//--------------------- .nv.info.triton_red_fused__to_copy__unsafe_index_add_arange_cat_clamp_floor_mul_native_group_norm_rsub_sub_48 --------------------------
	.section	.nv.info.triton_red_fused__to_copy__unsafe_index_add_arange_cat_clamp_floor_mul_native_group_norm_rsub_sub_48,"",@"SHT_CUDA_INFO"
	.sectionflags	@""
	.align	4


	//----- nvinfo : EIATTR_CUDA_API_VERSION
	.align		4
        /*0000*/ 	.byte	0x04, 0x37
        /*0002*/ 	.short	(.L_10 - .L_9)
.L_9:
        /*0004*/ 	.word	0x0000007c


	//----- nvinfo : EIATTR_KPARAM_INFO
	.align		4
.L_10:
        /*0008*/ 	.byte	0x04, 0x17
        /*000a*/ 	.short	(.L_12 - .L_11)
.L_11:
        /*000c*/ 	.word	0x00000000
        /*0010*/ 	.short	0x0015
        /*0012*/ 	.short	0x00a4
        /*0014*/ 	.byte	0x00, 0xf0, 0x11, 0x00


	//----- nvinfo : EIATTR_KPARAM_INFO
	.align		4
.L_12:
        /*0018*/ 	.byte	0x04, 0x17
        /*001a*/ 	.short	(.L_14 - .L_13)
.L_13:
        /*001c*/ 	.word	0x00000000
        /*0020*/ 	.short	0x0014
        /*0022*/ 	.short	0x00a0
        /*0024*/ 	.byte	0x00, 0xf0, 0x11, 0x00


	//----- nvinfo : EIATTR_KPARAM_INFO
	.align		4
.L_14:
        /*0028*/ 	.byte	0x04, 0x17
        /*002a*/ 	.short	(.L_16 - .L_15)
.L_15:
        /*002c*/ 	.word	0x00000000
        /*0030*/ 	.short	0x0013
        /*0032*/ 	.short	0x0098
        /*0034*/ 	.byte	0x00, 0xf4, 0x21, 0x00


	//----- nvinfo : EIATTR_KPARAM_INFO
	.align		4
.L_16:
        /*0038*/ 	.byte	0x04, 0x17
        /*003a*/ 	.short	(.L_18 - .L_17)
.L_17:
        /*003c*/ 	.word	0x00000000
        /*0040*/ 	.short	0x0012
        /*0042*/ 	.short	0x0090
        /*0044*/ 	.byte	0x00, 0xf4, 0x21, 0x00


	//----- nvinfo : EIATTR_KPARAM_INFO
	.align		4
.L_18:
        /*0048*/ 	.byte	0x04, 0x17
        /*004a*/ 	.short	(.L_20 - .L_19)
.L_19:
        /*004c*/ 	.word	0x00000000
        /*0050*/ 	.short	0x0011
        /*0052*/ 	.short	0x0088
        /*0054*/ 	.byte	0x00, 0xf4, 0x21, 0x00


	//----- nvinfo : EIATTR_KPARAM_INFO
	.align		4
.L_20:
        /*0058*/ 	.byte	0x04, 0x17
        /*005a*/ 	.short	(.L_22 - .L_21)
.L_21:
        /*005c*/ 	.word	0x00000000
        /*0060*/ 	.short	0x0010
        /*0062*/ 	.short	0x0080
        /*0064*/ 	.byte	0x00, 0xf4, 0x21, 0x00


	//----- nvinfo : EIATTR_KPARAM_INFO
	.align		4
.L_22:
        /*0068*/ 	.byte	0x04, 0x17
        /*006a*/ 	.short	(.L_24 - .L_23)
.L_23:
        /*006c*/ 	.word	0x00000000
        /*0070*/ 	.short	0x000f
        /*0072*/ 	.short	0x0078
        /*0074*/ 	.byte	0x00, 0xf4, 0x21, 0x00


	//----- nvinfo : EIATTR_KPARAM_INFO
	.align		4
.L_24:
        /*0078*/ 	.byte	0x04, 0x17
        /*007a*/ 	.short	(.L_26 - .L_25)
.L_25:
        /*007c*/ 	.word	0x00000000
        /*0080*/ 	.short	0x000e
        /*0082*/ 	.short	0x0070
        /*0084*/ 	.byte	0x00, 0xf4, 0x21, 0x00


	//----- nvinfo : EIATTR_KPARAM_INFO
	.align		4
.L_26:
        /*0088*/ 	.byte	0x04, 0x17
        /*008a*/ 	.short	(.L_28 - .L_27)
.L_27:
        /*008c*/ 	.word	0x00000000
        /*0090*/ 	.short	0x000d
        /*0092*/ 	.short	0x0068
        /*0094*/ 	.byte	0x00, 0xf4, 0x21, 0x00


	//----- nvinfo : EIATTR_KPARAM_INFO
	.align		4
.L_28:
        /*0098*/ 	.byte	0x04, 0x17
        /*009a*/ 	.short	(.L_30 - .L_29)
.L_29:
        /*009c*/ 	.word	0x00000000
        /*00a0*/ 	.short	0x000c
        /*00a2*/ 	.short	0x0060
        /*00a4*/ 	.byte	0x00, 0xf4, 0x21, 0x00


	//----- nvinfo : EIATTR_KPARAM_INFO
	.align		4
.L_30:
        /*00a8*/ 	.byte	0x04, 0x17
        /*00aa*/ 	.short	(.L_32 - .L_31)
.L_31:
        /*00ac*/ 	.word	0x00000000
        /*00b0*/ 	.short	0x000b
        /*00b2*/ 	.short	0x0058
        /*00b4*/ 	.byte	0x00, 0xf4, 0x21, 0x00


	//----- nvinfo : EIATTR_KPARAM_INFO
	.align		4
.L_32:
        /*00b8*/ 	.byte	0x04, 0x17
        /*00ba*/ 	.short	(.L_34 - .L_33)
.L_33:
        /*00bc*/ 	.word	0x00000000
        /*00c0*/ 	.short	0x000a
        /*00c2*/ 	.short	0x0050
        /*00c4*/ 	.byte	0x00, 0xf4, 0x21, 0x00


	//----- nvinfo : EIATTR_KPARAM_INFO
	.align		4
.L_34:
        /*00c8*/ 	.byte	0x04, 0x17
        /*00ca*/ 	.short	(.L_36 - .L_35)
.L_35:
        /*00cc*/ 	.word	0x00000000
        /*00d0*/ 	.short	0x0009
        /*00d2*/ 	.short	0x0048
        /*00d4*/ 	.byte	0x00, 0xf4, 0x21, 0x00


	//----- nvinfo : EIATTR_KPARAM_INFO
	.align		4
.L_36:
        /*00d8*/ 	.byte	0x04, 0x17
        /*00da*/ 	.short	(.L_38 - .L_37)
.L_37:
        /*00dc*/ 	.word	0x00000000
        /*00e0*/ 	.short	0x0008
        /*00e2*/ 	.short	0x0040
        /*00e4*/ 	.byte	0x00, 0xf4, 0x21, 0x00


	//----- nvinfo : EIATTR_KPARAM_INFO
	.align		4
.L_38:
        /*00e8*/ 	.byte	0x04, 0x17
        /*00ea*/ 	.short	(.L_40 - .L_39)
.L_39:
        /*00ec*/ 	.word	0x00000000
        /*00f0*/ 	.short	0x0007
        /*00f2*/ 	.short	0x0038
        /*00f4*/ 	.byte	0x00, 0xf4, 0x21, 0x00


	//----- nvinfo : EIATTR_KPARAM_INFO
	.align		4
.L_40:
        /*00f8*/ 	.byte	0x04, 0x17
        /*00fa*/ 	.short	(.L_42 - .L_41)
.L_41:
        /*00fc*/ 	.word	0x00000000
        /*0100*/ 	.short	0x0006
        /*0102*/ 	.short	0x0030
        /*0104*/ 	.byte	0x00, 0xf4, 0x21, 0x00


	//----- nvinfo : EIATTR_KPARAM_INFO
	.align		4
.L_42:
        /*0108*/ 	.byte	0x04, 0x17
        /*010a*/ 	.short	(.L_44 - .L_43)
.L_43:
        /*010c*/ 	.word	0x00000000
        /*0110*/ 	.short	0x0005
        /*0112*/ 	.short	0x0028
        /*0114*/ 	.byte	0x00, 0xf4, 0x21, 0x00


	//----- nvinfo : EIATTR_KPARAM_INFO
	.align		4
.L_44:
        /*0118*/ 	.byte	0x04, 0x17
        /*011a*/ 	.short	(.L_46 - .L_45)
.L_45:
        /*011c*/ 	.word	0x00000000
        /*0120*/ 	.short	0x0004
        /*0122*/ 	.short	0x0020
        /*0124*/ 	.byte	0x00, 0xf4, 0x21, 0x00


	//----- nvinfo : EIATTR_KPARAM_INFO
	.align		4
.L_46:
        /*0128*/ 	.byte	0x04, 0x17
        /*012a*/ 	.short	(.L_48 - .L_47)
.L_47:
        /*012c*/ 	.word	0x00000000
        /*0130*/ 	.short	0x0003
        /*0132*/ 	.short	0x0018
        /*0134*/ 	.byte	0x00, 0xf4, 0x21, 0x00


	//----- nvinfo : EIATTR_KPARAM_INFO
	.align		4
.L_48:
        /*0138*/ 	.byte	0x04, 0x17
        /*013a*/ 	.short	(.L_50 - .L_49)
.L_49:
        /*013c*/ 	.word	0x00000000
        /*0140*/ 	.short	0x0002
        /*0142*/ 	.short	0x0010
        /*0144*/ 	.byte	0x00, 0xf4, 0x21, 0x00


	//----- nvinfo : EIATTR_KPARAM_INFO
	.align		4
.L_50:
        /*0148*/ 	.byte	0x04, 0x17
        /*014a*/ 	.short	(.L_52 - .L_51)
.L_51:
        /*014c*/ 	.word	0x00000000
        /*0150*/ 	.short	0x0001
        /*0152*/ 	.short	0x0008
        /*0154*/ 	.byte	0x00, 0xf4, 0x21, 0x00


	//----- nvinfo : EIATTR_KPARAM_INFO
	.align		4
.L_52:
        /*0158*/ 	.byte	0x04, 0x17
        /*015a*/ 	.short	(.L_54 - .L_53)
.L_53:
        /*015c*/ 	.word	0x00000000
        /*0160*/ 	.short	0x0000
        /*0162*/ 	.short	0x0000
        /*0164*/ 	.byte	0x00, 0xf4, 0x21, 0x00


	//----- nvinfo : EIATTR_SPARSE_MMA_MASK
	.align		4
.L_54:
        /*0168*/ 	.byte	0x03, 0x50
        /*016a*/ 	.short	0x0000


	//----- nvinfo : EIATTR_MAXREG_COUNT
	.align		4
        /*016c*/ 	.byte	0x03, 0x1b
        /*016e*/ 	.short	0x00ff


	//----- nvinfo : EIATTR_COOP_GROUP_MASK_REGIDS
	.align		4
        /*0170*/ 	.byte	0x04, 0x29
        /*0172*/ 	.short	(.L_56 - .L_55)


	//   ....[0]....
.L_55:
        /*0174*/ 	.word	0xffffffff


	//   ....[1]....
        /*0178*/ 	.word	0xffffffff


	//   ....[2]....
        /*017c*/ 	.word	0xffffffff


	//----- nvinfo : EIATTR_COOP_GROUP_INSTR_OFFSETS
	.align		4
.L_56:
        /*0180*/ 	.byte	0x04, 0x28
        /*0182*/ 	.short	(.L_58 - .L_57)


	//   ....[0]....
.L_57:
        /*0184*/ 	.word	0x0000c7c0


	//   ....[1]....
        /*0188*/ 	.word	0x0000ca80


	//   ....[2]....
        /*018c*/ 	.word	0x0000cb20


	//----- nvinfo : EIATTR_EXIT_INSTR_OFFSETS
	.align		4
.L_58:
        /*0190*/ 	.byte	0x04, 0x1c
        /*0192*/ 	.short	(.L_60 - .L_59)


	//   ....[0]....
.L_59:
        /*0194*/ 	.word	0x0000cd10


	//   ....[1]....
        /*0198*/ 	.word	0x0000cd50


	//----- nvinfo : EIATTR_REQNTID
	.align		4
.L_60:
        /*019c*/ 	.byte	0x04, 0x10
        /*019e*/ 	.short	(.L_62 - .L_61)
.L_61:
        /*01a0*/ 	.word	0x00000080
        /*01a4*/ 	.word	0x00000001
        /*01a8*/ 	.word	0x00000001


	//----- nvinfo : EIATTR_CBANK_PARAM_SIZE
	.align		4
.L_62:
        /*01ac*/ 	.byte	0x03, 0x19
        /*01ae*/ 	.short	0x00a8


	//----- nvinfo : EIATTR_PARAM_CBANK
	.align		4
        /*01b0*/ 	.byte	0x04, 0x0a
        /*01b2*/ 	.short	(.L_64 - .L_63)
	.align		4
.L_63:
        /*01b4*/ 	.word	index@(.nv.constant0.triton_red_fused__to_copy__unsafe_index_add_arange_cat_clamp_floor_mul_native_group_norm_rsub_sub_48)
        /*01b8*/ 	.short	0x0210
        /*01ba*/ 	.short	0x00a8


	//----- nvinfo : EIATTR_SW_WAR
	.align		4
.L_64:
        /*01bc*/ 	.byte	0x04, 0x36
        /*01be*/ 	.short	(.L_66 - .L_65)
.L_65:
        /*01c0*/ 	.word	0x00000008
.L_66:


//--------------------- .nv.callgraph             --------------------------
	.section	.nv.callgraph,"",@"SHT_CUDA_CALLGRAPH"
	.align	4
	.sectionentsize	8
	.align		4
        /*0000*/ 	.word	0x00000000
	.align		4
        /*0004*/ 	.word	0xffffffff
	.align		4
        /*0008*/ 	.word	0x00000000
	.align		4
        /*000c*/ 	.word	0xfffffffe
	.align		4
        /*0010*/ 	.word	0x00000000
	.align		4
        /*0014*/ 	.word	0xfffffffd
	.align		4
        /*0018*/ 	.word	0x00000000
	.align		4
        /*001c*/ 	.word	0xfffffffc


//--------------------- .nv.constant4             --------------------------
	.section	.nv.constant4,"a",@progbits
	.align	8
	.align		8
.nv.constant4:
        /*0000*/ 	.dword	_$_str


//--------------------- .text.triton_red_fused__to_copy__unsafe_index_add_arange_cat_clamp_floor_mul_native_group_norm_rsub_sub_48 --------------------------
	.section	.text.triton_red_fused__to_copy__unsafe_index_add_arange_cat_clamp_floor_mul_native_group_norm_rsub_sub_48,"ax",@progbits
	.sectionflags	@"SHF_BARRIERS=1"
	.align	128
        .global         triton_red_fused__to_copy__unsafe_index_add_arange_cat_clamp_floor_mul_native_group_norm_rsub_sub_48
        .type           triton_red_fused__to_copy__unsafe_index_add_arange_cat_clamp_floor_mul_native_group_norm_rsub_sub_48,@function
        .size           triton_red_fused__to_copy__unsafe_index_add_arange_cat_clamp_floor_mul_native_group_norm_rsub_sub_48,(.L_x_3 - triton_red_fused__to_copy__unsafe_index_add_arange_cat_clamp_floor_mul_native_group_norm_rsub_sub_48)
        .other          triton_red_fused__to_copy__unsafe_index_add_arange_cat_clamp_floor_mul_native_group_norm_rsub_sub_48,@"STO_CUDA_ENTRY STV_DEFAULT"
triton_red_fused__to_copy__unsafe_index_add_arange_cat_clamp_floor_mul_native_group_norm_rsub_sub_48:
.text.triton_red_fused__to_copy__unsafe_index_add_arange_cat_clamp_floor_mul_native_group_norm_rsub_sub_48:
[----:B------:R-:W0:Y:S01]  /*0000*/  LDC R1, c[0x0][0x28] ;  /* 0x00000a00ff017b82 */ /* 0x000e220000000800 */
[----:B------:R-:W1:Y:S01]  /*0010*/  S2R R9, SR_TID.X ;  /* 0x0000000000097919 */ /* 0x000e620000002100 */
[----:B------:R-:W-:Y:S01]  /*0020*/  ULDC.64 UR4, c[0x0][0x210] ;  /* 0x0000840000047ab9 */ /* 0x000fe20000000a00 */
[----:B0-----:R-:W-:Y:S01]  /*0030*/  VIADD R1, R1, 0xffffff58 ;  /* 0xffffff5801017836 */ /* 0x001fe20000000000 */
[----:B------:R-:W-:Y:S01]  /*0040*/  ULDC.64 UR6, c[0x0][0x290] ;  /* 0x0000a40000067ab9 */ /* 0x000fe20000000a00 */
[----:B------:R-:W0:Y:S01]  /*0050*/  S2R R4, SR_CTAID.X ;  /* 0x0000000000047919 */ /* 0x000e220000002500 */
[----:B------:R-:W-:Y:S01]  /*0060*/  LOP3.LUT R3, R3, 0xfffffff7, RZ, 0xc0, !PT ;  /* 0xfffffff703037812 */ /* 0x000fe200078ec0ff */
[----:B------:R-:W-:Y:S01]  /*0070*/  IMAD.MOV.U32 R249, RZ, RZ, RZ ;  /* 0x000000fffff97224 */ /* 0x000fe200078e00ff */
[----:B------:R-:W-:Y:S01]  /*0080*/  ULDC.64 UR8, c[0x0][0x208] ;  /* 0x0000820000087ab9 */ /* 0x000fe20000000a00 */
[----:B------:R-:W-:Y:S01]  /*0090*/  IMAD.MOV.U32 R243, RZ, RZ, RZ ;  /* 0x000000fffff37224 */ /* 0x000fe200078e00ff */
[----:B------:R-:W-:Y:S01]  /*00a0*/  ULDC.64 UR10, c[0x0][0x228] ;  /* 0x00008a00000a7ab9 */ /* 0x000fe20000000a00 */
[----:B------:R-:W-:Y:S01]  /*00b0*/  IMAD.MOV.U32 R237, RZ, RZ, RZ ;  /* 0x000000ffffed7224 */ /* 0x000fe200078e00ff */
[----:B------:R-:W-:Y:S01]  /*00c0*/  ULDC.64 UR12, c[0x0][0x230] ;  /* 0x00008c00000c7ab9 */ /* 0x000fe20000000a00 */
[----:B------:R-:W-:Y:S01]  /*00d0*/  ULDC.64 UR14, c[0x0][0x238] ;  /* 0x00008e00000e7ab9 */ /* 0x000fe20000000a00 */
[----:B------:R-:W-:Y:S01]  /*00e0*/  ULDC.64 UR16, c[0x0][0x240] ;  /* 0x0000900000107ab9 */ /* 0x000fe20000000a00 */
[----:B-1----:R-:W-:-:S02]  /*00f0*/  SHF.R.U32.HI R5, RZ, 0x1, R9 ;  /* 0x00000001ff057819 */ /* 0x002fc40000011609 */
[----:B------:R-:W-:Y:S02]  /*0100*/  LOP3.LUT R8, R9, 0x40, RZ, 0xc0, !PT ;  /* 0x0000004009087812 */ /* 0x000fe400078ec0ff */
[----:B------:R-:W-:Y:S01]  /*0110*/  SGXT.U32 R5, R5, 0x6 ;  /* 0x000000060505781a */ /* 0x000fe20000000000 */
[C---:B0-----:R-:W-:Y:S02]  /*0120*/  IMAD.SHL.U32 R2, R4.reuse, 0x40, RZ ;  /* 0x0000004004027824 */ /* 0x041fe400078e00ff */
[----:B------:R-:W-:Y:S02]  /*0130*/  IMAD.SHL.U32 R4, R4, 0x20000, RZ ;  /* 0x0002000004047824 */ /* 0x000fe400078e00ff */
[----:B------:R-:W-:Y:S01]  /*0140*/  IMAD.SHL.U32 R7, R5, 0x800, RZ ;  /* 0x0000080005077824 */ /* 0x000fe200078e00ff */
[----:B------:R-:W-:Y:S02]  /*0150*/  LOP3.LUT R0, R2, R5, RZ, 0xfc, !PT ;  /* 0x0000000502007212 */ /* 0x000fe400078efcff */
[----:B------:R-:W-:-:S02]  /*0160*/  LOP3.LUT R2, R2, 0x3f, R9, 0xf8, !PT ;  /* 0x0000003f02027812 */ /* 0x000fc400078ef809 */
[----:B------:R-:W-:Y:S01]  /*0170*/  LOP3.LUT R6, R4, R7, RZ, 0xfc, !PT ;  /* 0x0000000704067212 */ /* 0x000fe200078efcff */
[C---:B------:R-:W-:Y:S01]  /*0180*/  IMAD.SHL.U32 R4, R9.reuse, 0x4, RZ ;  /* 0x0000000409047824 */ /* 0x040fe200078e00ff */
[----:B------:R-:W-:Y:S02]  /*0190*/  LOP3.LUT R5, R9, 0x1, RZ, 0xc0, !PT ;  /* 0x0000000109057812 */ /* 0x000fe400078ec0ff */
[----:B------:R-:W-:Y:S02]  /*01a0*/  SHF.R.S32.HI R9, RZ, 0x1f, R2 ;  /* 0x0000001fff097819 */ /* 0x000fe40000011402 */
[----:B------:R-:W-:Y:S02]  /*01b0*/  SHF.R.S32.HI R7, RZ, 0x1f, R0 ;  /* 0x0000001fff077819 */ /* 0x000fe40000011400 */
[----:B------:R-:W-:Y:S02]  /*01c0*/  LEA.HI R10, R9, R2, RZ, 0x5 ;  /* 0x00000002090a7211 */ /* 0x000fe400078f28ff */
[----:B------:R-:W-:Y:S01]  /*01d0*/  LEA.HI R9, R7, R0, RZ, 0x5 ;  /* 0x0000000007097211 */ /* 0x000fe200078f28ff */
[----:B------:R-:W-:Y:S01]  /*01e0*/  IMAD.WIDE R6, R6, 0x4, RZ ;  /* 0x0000000406067825 */ /* 0x000fe200078e02ff */
[----:B------:R-:W-:-:S02]  /*01f0*/  LOP3.LUT R11, R4, 0xfc, RZ, 0xc0, !PT ;  /* 0x000000fc040b7812 */ /* 0x000fc400078ec0ff */
[----:B------:R-:W-:Y:S01]  /*0200*/  LOP3.LUT R9, R9, 0xffffffe0, RZ, 0xc0, !PT ;  /* 0xffffffe009097812 */ /* 0x000fe200078ec0ff */
[----:B------:R-:W-:Y:S01]  /*0210*/  IMAD.WIDE.U32 R4, R5, 0x10, RZ ;  /* 0x0000001005047825 */ /* 0x000fe200078e00ff */
[----:B------:R-:W-:-:S03]  /*0220*/  ISETP.GE.AND P4, PT, R0, 0x80, PT ;  /* 0x000000800000780c */ /* 0x000fc60003f86270 */
[----:B------:R-:W-:Y:S01]  /*0230*/  IMAD.IADD R9, R0, 0x1, -R9 ;  /* 0x0000000100097824 */ /* 0x000fe200078e0a09 */
[----:B------:R-:W-:Y:S01]  /*0240*/  LOP3.LUT R4, R4, R6, RZ, 0xfc, !PT ;  /* 0x0000000604047212 */ /* 0x000fe200078efcff */
[----:B------:R-:W-:Y:S01]  /*0250*/  IMAD R8, R8, 0x4, R11 ;  /* 0x0000000408087824 */ /* 0x000fe200078e020b */
[----:B------:R-:W-:Y:S02]  /*0260*/  LOP3.LUT R5, R5, R7, RZ, 0xfc, !PT ;  /* 0x0000000705057212 */ /* 0x000fe400078efcff */
[----:B------:R-:W-:Y:S02]  /*0270*/  IADD3 R6, P1, R4, UR4, RZ ;  /* 0x0000000404067c10 */ /* 0x000fe4000ff3e0ff */
[----:B------:R-:W-:Y:S02]  /*0280*/  LOP3.LUT R12, R9, 0x1ffffff8, RZ, 0xc0, !PT ;  /* 0x1ffffff8090c7812 */ /* 0x000fe400078ec0ff */
[----:B------:R-:W-:Y:S02]  /*0290*/  CS2R R8, SRZ ;  /* 0x0000000000087805 */ /* 0x000fe4000001ff00 */
[----:B------:R-:W-:Y:S01]  /*02a0*/  IADD3 R4, P2, R4, UR6, RZ ;  /* 0x0000000604047c10 */ /* 0x000fe2000ff5e0ff */
[----:B------:R0:W-:Y:S01]  /*02b0*/  STL [R1+0x24], R6 ;  /* 0x0000240601007387 */ /* 0x0001e20000100800 */
[----:B------:R-:W-:-:S02]  /*02c0*/  ISETP.NE.AND P3, PT, R12, 0x10, PT ;  /* 0x000000100c00780c */ /* 0x000fc40003f65270 */
[----:B------:R-:W-:Y:S01]  /*02d0*/  LOP3.LUT R11, R10, 0xffffffe0, RZ, 0xc0, !PT ;  /* 0xffffffe00a0b7812 */ /* 0x000fe200078ec0ff */
[----:B------:R-:W-:Y:S04]  /*02e0*/  STL [R1+0x64], R12 ;  /* 0x0000640c01007387 */ /* 0x000fe80000100800 */
[----:B------:R1:W-:Y:S01]  /*02f0*/  STL [R1+0x8], R4 ;  /* 0x0000080401007387 */ /* 0x0003e20000100800 */
[C---:B------:R-:W-:Y:S01]  /*0300*/  IMAD.IADD R11, R2.reuse, 0x1, -R11 ;  /* 0x00000001020b7824 */ /* 0x040fe200078e0a0b */
[----:B0-----:R-:W-:Y:S02]  /*0310*/  IADD3.X R6, R5, UR5, RZ, P1, !PT ;  /* 0x0000000505067c10 */ /* 0x001fe40008ffe4ff */
[----:B------:R-:W-:Y:S02]  /*0320*/  ISETP.GE.AND P1, PT, R2, 0x80, PT ;  /* 0x000000800200780c */ /* 0x000fe40003f26270 */
[----:B------:R-:W-:Y:S01]  /*0330*/  @P3 LOP3.LUT R3, R3, 0x8, RZ, 0xfc, !PT ;  /* 0x0000000803033812 */ /* 0x000fe200078efcff */
[----:B------:R0:W-:Y:S01]  /*0340*/  STL [R1+0x20], R6 ;  /* 0x0000200601007387 */ /* 0x0001e20000100800 */
[----:B------:R-:W-:-:S02]  /*0350*/  ISETP.LT.AND P3, PT, R0, 0x80, !P3 ;  /* 0x000000800000780c */ /* 0x000fc40005f61270 */
[----:B-1----:R-:W-:Y:S02]  /*0360*/  IADD3.X R4, R5, UR7, RZ, P2, !PT ;  /* 0x0000000705047c10 */ /* 0x002fe400097fe4ff */
[----:B------:R-:W-:Y:S02]  /*0370*/  LOP3.LUT R3, R3, 0xfffffffd, RZ, 0xc0, !PT ;  /* 0xfffffffd03037812 */ /* 0x000fe400078ec0ff */
[----:B------:R-:W-:Y:S01]  /*0380*/  LOP3.LUT R11, R11, 0x1ffffff8, RZ, 0xc0, !PT ;  /* 0x1ffffff80b0b7812 */ /* 0x000fe200078ec0ff */
[----:B------:R1:W-:Y:S01]  /*0390*/  STL [R1+0x4], R4 ;  /* 0x0000040401007387 */ /* 0x0003e20000100800 */
[----:B------:R-:W-:Y:S02]  /*03a0*/  @P4 LOP3.LUT R3, R3, 0x2, RZ, 0xfc, !PT ;  /* 0x0000000203034812 */ /* 0x000fe400078efcff */
[----:B0-----:R-:W-:Y:S02]  /*03b0*/  CS2R R6, SRZ ;  /* 0x0000000000067805 */ /* 0x001fe4000001ff00 */
[----:B------:R-:W-:Y:S01]  /*03c0*/  ISETP.NE.AND P0, PT, R11, 0x10, PT ;  /* 0x000000100b00780c */ /* 0x000fe20003f05270 */
[----:B------:R0:W-:Y:S01]  /*03d0*/  STL [R1], RZ ;  /* 0x000000ff01007387 */ /* 0x0001e20000100800 */
[----:B------:R-:W-:-:S02]  /*03e0*/  LOP3.LUT R3, R3, 0xfffffffb, RZ, 0xc0, !PT ;  /* 0xfffffffb03037812 */ /* 0x000fc400078ec0ff */
[----:B------:R-:W-:Y:S01]  /*03f0*/  ISETP.LT.AND P2, PT, R2, 0x80, !P0 ;  /* 0x000000800200780c */ /* 0x000fe20004741270 */
[----:B------:R0:W-:Y:S01]  /*0400*/  STL [R1+0x18], RZ ;  /* 0x000018ff01007387 */ /* 0x0001e20000100800 */
[----:B------:R-:W-:Y:S02]  /*0410*/  @P3 LOP3.LUT R3, R3, 0x4, RZ, 0xfc, !PT ;  /* 0x0000000403033812 */ /* 0x000fe400078efcff */
[----:B-1----:R-:W-:Y:S01]  /*0420*/  CS2R R4, SRZ ;  /* 0x0000000000047805 */ /* 0x002fe2000001ff00 */
[----:B------:R0:W-:Y:S04]  /*0430*/  STL [R1+0x14], RZ ;  /* 0x000014ff01007387 */ /* 0x0001e80000100800 */
[----:B------:R0:W-:Y:S04]  /*0440*/  STL [R1+0x10], RZ ;  /* 0x000010ff01007387 */ /* 0x0001e80000100800 */
[----:B------:R0:W-:Y:S01]  /*0450*/  STL [R1+0xc], RZ ;  /* 0x00000cff01007387 */ /* 0x0001e20000100800 */
[----:B------:R-:W-:-:S04]  /*0460*/  DEPBAR.LE SB0, 0x0 ;  /* 0x000080000000791a */ /* 0x000fc80000000000 */
.L_x_1:
[----:B0-----:R-:W0:Y:S01]  /*0470*/  S2R R12, SR_TID.X ;  /* 0x00000000000c7919 */ /* 0x001e220000002100 */
[----:B------:R-:W1:Y:S01]  /*0480*/  LDC.64 R10, c[0x0][0x218] ;  /* 0x00008600ff0a7b82 */ /* 0x000e620000000a00 */
[----:B------:R-:W-:Y:S01]  /*0490*/  SHF.R.U32.HI R13, RZ, 0x4, R5 ;  /* 0x00000004ff0d7819 */ /* 0x000fe20000011605 */
[----:B------:R-:W-:Y:S03]  /*04a0*/  STL [R1+0x9c], R3 ;  /* 0x00009c0301007387 */ /* 0x000fe60000100800 */
[----:B------:R-:W-:-:S03]  /*04b0*/  SGXT.U32 R225, R13, 0x4 ;  /* 0x000000040de1781a */ /* 0x000fc60000000000 */
[----:B------:R-:W2:Y:S08]  /*04c0*/  LDC.64 R130, c[0x0][0x220] ;  /* 0x00008800ff827b82 */ /* 0x000eb00000000a00 */
[----:B------:R-:W3:Y:S08]  /*04d0*/  LDC.64 R140, c[0x0][0x248] ;  /* 0x00009200ff8c7b82 */ /* 0x000ef00000000a00 */
[----:B------:R-:W4:Y:S01]  /*04e0*/  LDC.64 R148, c[0x0][0x250] ;  /* 0x00009400ff947b82 */ /* 0x000f220000000a00 */
[----:B-1----:R-:W-:Y:S01]  /*04f0*/  IMAD.WIDE.U32 R10, R225, 0x8, R10 ;  /* 0x00000008e10a7825 */ /* 0x002fe200078e000a */
[----:B------:R-:W-:Y:S01]  /*0500*/  SHF.R.U32.HI R31, RZ, 0x8, R5 ;  /* 0x00000008ff1f7819 */ /* 0x000fe20000011605 */
[----:B------:R-:W-:Y:S01]  /*0510*/  STL [R1+0x88], R0 ;  /* 0x0000880001007387 */ /* 0x000fe20000100800 */
[----:B0-----:R-:W-:-:S03]  /*0520*/  SHF.R.U32.HI R12, RZ, 0x6, R12 ;  /* 0x00000006ff0c7819 */ /* 0x001fc6000001160c */
[----:B------:R-:W5:Y:S01]  /*0530*/  LDG.E.EL.64 R24, desc[UR8][R10.64] ;  /* 0x000000080a187981 */ /* 0x000f62000c2e1b00 */
[----:B------:R-:W0:Y:S01]  /*0540*/  LDC.64 R158, c[0x0][0x258] ;  /* 0x00009600ff9e7b82 */ /* 0x000e220000000a00 */
[----:B------:R-:W-:Y:S02]  /*0550*/  SGXT.U32 R32, R12, 0x1 ;  /* 0x000000010c20781a */ /* 0x000fe40000000000 */
[----:B------:R-:W-:Y:S02]  /*0560*/  STL [R1+0x84], R4 ;  /* 0x0000840401007387 */ /* 0x000fe40000100800 */
[----:B------:R-:W-:Y:S02]  /*0570*/  LOP3.LUT R32, R32, 0x8, R5, 0xf8, !PT ;  /* 0x0000000820207812 */ /* 0x000fe400078ef805 */
[----:B------:R-:W-:Y:S01]  /*0580*/  STL [R1+0x80], R249 ;  /* 0x000080f901007387 */ /* 0x000fe20000100800 */
[----:B------:R-:W1:Y:S02]  /*0590*/  LDC.64 R156, c[0x0][0x260] ;  /* 0x00009800ff9c7b82 */ /* 0x000e640000000a00 */
[C---:B--2---:R-:W-:Y:S01]  /*05a0*/  IMAD.WIDE.U32 R130, R32.reuse, 0x8, R130 ;  /* 0x0000000820827825 */ /* 0x044fe200078e0082 */
[----:B------:R-:W-:Y:S04]  /*05b0*/  STL [R1+0x7c], R243 ;  /* 0x00007cf301007387 */ /* 0x000fe80000100800 */
[----:B------:R-:W2:Y:S01]  /*05c0*/  LDG.E.EL.64 R12, desc[UR8][R130.64+0x30] ;  /* 0x00003008820c7981 */ /* 0x000ea2000c2e1b00 */
[----:B---3--:R-:W-:-:S03]  /*05d0*/  IMAD.WIDE.U32 R140, R32, 0x8, R140 ;  /* 0x00000008208c7825 */ /* 0x008fc600078e008c */
[----:B------:R-:W3:Y:S04]  /*05e0*/  LDG.E.EL.64 R60, desc[UR8][R130.64] ;  /* 0x00000008823c7981 */ /* 0x000ee8000c2e1b00 */
[----:B------:R-:W3:Y:S01]  /*05f0*/  LDG.E.EL.64 R44, desc[UR8][R140.64+0x30] ;  /* 0x000030088c2c7981 */ /* 0x000ee2000c2e1b00 */
[----:B----4-:R-:W-:-:S03]  /*0600*/  IMAD.WIDE.U32 R148, R32, 0x8, R148 ;  /* 0x0000000820947825 */ /* 0x010fc600078e0094 */
[----:B------:R-:W4:Y:S04]  /*0610*/  LDG.E.EL.64 R68, desc[UR8][R140.64] ;  /* 0x000000088c447981 */ /* 0x000f28000c2e1b00 */
[----:B------:R-:W3:Y:S04]  /*0620*/  LDG.E.EL.64 R52, desc[UR8][R148.64+0x30] ;  /* 0x0000300894347981 */ /* 0x000ee8000c2e1b00 */
[----:B------:R-:W3:Y:S01]  /*0630*/  LDG.E.EL.64 R18, desc[UR8][R148.64] ;  /* 0x0000000894127981 */ /* 0x000ee2000c2e1b00 */
[----:B0-----:R-:W-:-:S03]  /*0640*/  IMAD.WIDE.U32 R158, R32, 0x8, R158 ;  /* 0x00000008209e7825 */ /* 0x001fc600078e009e */
[----:B------:R-:W-:Y:S04]  /*0650*/  STL [R1+0x78], R237 ;  /* 0x000078ed01007387 */ /* 0x000fe80000100800 */
[----:B------:R-:W3:Y:S04]  /*0660*/  LDG.E.EL.64 R84, desc[UR8][R158.64] ;  /* 0x000000089e547981 */ /* 0x000ee8000c2e1b00 */
[----:B------:R-:W-:Y:S04]  /*0670*/  STL [R1+0x74], R9 ;  /* 0x0000740901007387 */ /* 0x000fe80000100800 */
[----:B------:R-:W-:Y:S04]  /*0680*/  STL [R1+0x70], R8 ;  /* 0x0000700801007387 */ /* 0x000fe80000100800 */
[----:B------:R0:W-:Y:S04]  /*0690*/  STL [R1+0x6c], R7 ;  /* 0x00006c0701007387 */ /* 0x0001e80000100800 */
[----:B------:R-:W3:Y:S04]  /*06a0*/  LDG.E.EL.64 R92, desc[UR8][R130.64+0x10] ;  /* 0x00001008825c7981 */ /* 0x000ee8000c2e1b00 */
[----:B------:R-:W3:Y:S04]  /*06b0*/  LDG.E.EL.64 R102, desc[UR8][R140.64+0x10] ;  /* 0x000010088c667981 */ /* 0x000ee8000c2e1b00 */
[----:B------:R-:W3:Y:S04]  /*06c0*/  LDG.E.EL.64 R110, desc[UR8][R148.64+0x10] ;  /* 0x00001008946e7981 */ /* 0x000ee8000c2e1b00 */
[----:B------:R-:W3:Y:S04]  /*06d0*/  LDG.E.EL.64 R126, desc[UR8][R158.64+0x30] ;  /* 0x000030089e7e7981 */ /* 0x000ee8000c2e1b00 */
[----:B------:R-:W-:Y:S04]  /*06e0*/  STL [R1+0x68], R6 ;  /* 0x0000680601007387 */ /* 0x000fe80000100800 */
[----:B------:R-:W-:Y:S04]  /*06f0*/  STL [R1+0x44], R225 ;  /* 0x000044e101007387 */ /* 0x000fe80000100800 */
[----:B------:R-:W4:Y:S04]  /*0700*/  LDG.E.EL.64 R130, desc[UR8][R130.64+0x20] ;  /* 0x0000200882827981 */ /* 0x000f28000c2e1b00 */
[----:B------:R-:W4:Y:S04]  /*0710*/  LDG.E.EL.64 R140, desc[UR8][R140.64+0x20] ;  /* 0x000020088c8c7981 */ /* 0x000f28000c2e1b00 */
[----:B------:R-:W4:Y:S01]  /*0720*/  LDG.E.EL.64 R148, desc[UR8][R148.64+0x20] ;  /* 0x0000200894947981 */ /* 0x000f22000c2e1b00 */
[----:B-----5:R-:W-:-:S02]  /*0730*/  SHF.R.U32.HI R29, RZ, 0x1c, R25 ;  /* 0x0000001cff1d7819 */ /* 0x020fc40000011619 */
[----:B------:R-:W-:Y:S02]  /*0740*/  SHF.R.U32.HI R15, RZ, 0x1c, R25 ;  /* 0x0000001cff0f7819 */ /* 0x000fe40000011619 */
[----:B------:R-:W-:Y:S02]  /*0750*/  LOP3.LUT R29, R29, 0x8, RZ, 0xc0, !PT ;  /* 0x000000081d1d7812 */ /* 0x000fe400078ec0ff */
[----:B------:R-:W-:Y:S02]  /*0760*/  LOP3.LUT R15, R15, 0x8, RZ, 0xc0, !PT ;  /* 0x000000080f0f7812 */ /* 0x000fe400078ec0ff */
[----:B------:R-:W-:-:S05]  /*0770*/  IADD3 R29, P3, R24, R29, RZ ;  /* 0x0000001d181d7210 */ /* 0x000fca0007f7e0ff */
[----:B------:R-:W-:Y:S01]  /*0780*/  IMAD.X R62, RZ, RZ, R25, P3 ;  /* 0x000000ffff3e7224 */ /* 0x000fe200018e0619 */
[----:B------:R-:W-:Y:S02]  /*0790*/  IADD3 R28, P3, R24, R15, RZ ;  /* 0x0000000f181c7210 */ /* 0x000fe40007f7e0ff */
[----:B--2---:R-:W-:-:S04]  /*07a0*/  SHF.R.U32.HI R11, RZ, 0x1c, R13 ;  /* 0x0000001cff0b7819 */ /* 0x004fc8000001160d */
[----:B------:R-:W-:Y:S01]  /*07b0*/  LOP3.LUT R11, R11, 0x8, RZ, 0xc0, !PT ;  /* 0x000000080b0b7812 */ /* 0x000fe200078ec0ff */
[----:B------:R-:W-:-:S03]  /*07c0*/  IMAD.X R15, RZ, RZ, R25, P3 ;  /* 0x000000ffff0f7224 */ /* 0x000fc600018e0619 */
[----:B------:R-:W-:Y:S02]  /*07d0*/  IADD3 R36, P3, R12, R11, RZ ;  /* 0x0000000b0c247210 */ /* 0x000fe40007f7e0ff */
[----:B------:R-:W-:Y:S02]  /*07e0*/  SHF.R.S32.HI R11, RZ, 0x1f, R2 ;  /* 0x0000001fff0b7819 */ /* 0x000fe40000011402 */
[C---:B------:R-:W-:Y:S02]  /*07f0*/  SHF.L.U64.HI R30, R28.reuse, 0x3, R15 ;  /* 0x000000031c1e7819 */ /* 0x040fe4000001020f */
[----:B------:R-:W-:Y:S01]  /*0800*/  LEA.HI R11, R11, R2, RZ, 0x5 ;  /* 0x000000020b0b7211 */ /* 0x000fe200078f28ff */
[----:B------:R-:W-:Y:S02]  /*0810*/  IMAD.SHL.U32 R28, R28, 0x8, RZ ;  /* 0x000000081c1c7824 */ /* 0x000fe400078e00ff */
[----:B------:R-:W-:Y:S01]  /*0820*/  IMAD.X R224, RZ, RZ, R13, P3 ;  /* 0x000000ffffe07224 */ /* 0x000fe200018e060d */
[----:B------:R-:W-:-:S02]  /*0830*/  LOP3.LUT R15, R11, 0xffffffe0, RZ, 0xc0, !PT ;  /* 0xffffffe00b0f7812 */ /* 0x000fc400078ec0ff */
[----:B------:R-:W-:Y:S02]  /*0840*/  SHF.R.U32.HI R13, RZ, 0x1c, R25 ;  /* 0x0000001cff0d7819 */ /* 0x000fe40000011619 */
[----:B------:R-:W-:Y:S01]  /*0850*/  IADD3 R10, P3, R28, R36, RZ ;  /* 0x000000241c0a7210 */ /* 0x000fe20007f7e0ff */
[----:B------:R-:W-:Y:S01]  /*0860*/  IMAD.IADD R15, R2, 0x1, -R15 ;  /* 0x00000001020f7824 */ /* 0x000fe200078e0a0f */
[----:B------:R-:W-:Y:S02]  /*0870*/  LOP3.LUT R13, R13, 0x8, RZ, 0xc0, !PT ;  /* 0x000000080d0d7812 */ /* 0x000fe400078ec0ff */
[----:B------:R-:W-:Y:S01]  /*0880*/  SHF.R.S32.HI R12, RZ, 0x5, R11 ;  /* 0x00000005ff0c7819 */ /* 0x000fe2000001140b */
[----:B------:R-:W-:Y:S01]  /*0890*/  IMAD.X R11, R30, 0x1, R224, P3 ;  /* 0x000000011e0b7824 */ /* 0x000fe200018e06e0 */
[----:B------:R-:W-:Y:S01]  /*08a0*/  IADD3 R13, P3, R24, R13, RZ ;  /* 0x0000000d180d7210 */ /* 0x000fe20007f7e0ff */
[----:B------:R-:W-:Y:S02]  /*08b0*/  IMAD.SHL.U32 R16, R15, 0x8, RZ ;  /* 0x000000080f107824 */ /* 0x000fe400078e00ff */
[----:B------:R-:W-:-:S02]  /*08c0*/  IMAD.SHL.U32 R22, R10, 0x4, RZ ;  /* 0x000000040a167824 */ /* 0x000fc400078e00ff */
[----:B------:R-:W-:Y:S01]  /*08d0*/  VIADD R23, R16, 0xffffff80 ;  /* 0xffffff8010177836 */ /* 0x000fe20000000000 */
[----:B------:R-:W-:Y:S01]  /*08e0*/  SHF.L.U64.HI R21, R10, 0x2, R11 ;  /* 0x000000020a157819 */ /* 0x000fe2000001020b */
[--C-:B------:R-:W-:Y:S01]  /*08f0*/  IMAD.X R94, RZ, RZ, R25.reuse, P3 ;  /* 0x000000ffff5e7224 */ /* 0x100fe200018e0619 */
[----:B------:R-:W-:Y:S01]  /*0900*/  SHF.R.U32.HI R133, RZ, 0x1c, R25 ;  /* 0x0000001cff857819 */ /* 0x000fe20000011619 */
[----:B------:R-:W-:Y:S01]  /*0910*/  IMAD.IADD R37, R23, 0x1, R31 ;  /* 0x0000000117257824 */ /* 0x000fe200078e021f */
[----:B------:R-:W-:Y:S01]  /*0920*/  IADD3 R10, P3, R22, UR12, RZ ;  /* 0x0000000c160a7c10 */ /* 0x000fe2000ff7e0ff */
[----:B------:R-:W-:Y:S01]  /*0930*/  IMAD.SHL.U32 R20, R12, 0x1000, RZ ;  /* 0x000010000c147824 */ /* 0x000fe200078e00ff */
[----:B------:R-:W-:Y:S01]  /*0940*/  LOP3.LUT R133, R133, 0x8, RZ, 0xc0, !PT ;  /* 0x0000000885857812 */ /* 0x000fe200078ec0ff */
[----:B------:R-:W-:Y:S01]  /*0950*/  IMAD.SHL.U32 R37, R37, 0x40, RZ ;  /* 0x0000004025257824 */ /* 0x000fe200078e00ff */
[----:B------:R-:W-:Y:S01]  /*0960*/  IADD3.X R11, R21, UR13, RZ, P3, !PT ;  /* 0x0000000d150b7c10 */ /* 0x000fe20009ffe4ff */
[----:B------:R-:W-:Y:S01]  /*0970*/  IMAD.SHL.U32 R14, R20, 0x4, RZ ;  /* 0x00000004140e7824 */ /* 0x000fe200078e00ff */
[----:B------:R-:W-:-:S02]  /*0980*/  IADD3 R133, P3, R24, R133, RZ ;  /* 0x0000008518857210 */ /* 0x000fc40007f7e0ff */
[----:B------:R-:W-:Y:S01]  /*0990*/  SHF.R.S32.HI R15, RZ, 0x1f, R20 ;  /* 0x0000001fff0f7819 */ /* 0x000fe20000011414 */
[----:B------:R-:W-:-:S03]  /*09a0*/  IMAD.WIDE R10, R37, 0x4, R10 ;  /* 0x00000004250a7825 */ /* 0x000fc600078e020a */
[----:B------:R-:W-:Y:S01]  /*09b0*/  SHF.L.U64.HI R20, R20, 0x2, R15 ;  /* 0x0000000214147819 */ /* 0x000fe2000001020f */
[----:B------:R-:W-:Y:S01]  /*09c0*/  IMAD.X R24, RZ, RZ, R25, P3 ;  /* 0x000000ffff187224 */ /* 0x000fe200018e0619 */
[----:B------:R-:W-:Y:S02]  /*09d0*/  IADD3 R38, P3, R10, R14, RZ ;  /* 0x0000000e0a267210 */ /* 0x000fe40007f7e0ff */
[----:B------:R-:W-:-:S03]  /*09e0*/  LOP3.LUT R216, R31, R16, RZ, 0xfc, !PT ;  /* 0x000000101fd87212 */ /* 0x000fc600078efcff */
[----:B------:R-:W-:Y:S01]  /*09f0*/  IMAD.X R39, R11, 0x1, R20, P3 ;  /* 0x000000010b277824 */ /* 0x000fe200018e0614 */
[----:B------:R-:W-:Y:S01]  /*0a00*/  IADD3 R26, P3, R22, UR10, RZ ;  /* 0x0000000a161a7c10 */ /* 0x000fe2000ff7e0ff */
[----:B------:R-:W-:Y:S02]  /*0a10*/  VIADD R17, R16, 0xffffff40 ;  /* 0xffffff4010117836 */ /* 0x000fe40000000000 */
[----:B------:R-:W-:Y:S01]  /*0a20*/  IMAD.SHL.U32 R12, R12, 0x2000, RZ ;  /* 0x000020000c0c7824 */ /* 0x000fe200078e00ff */
[----:B------:R-:W-:Y:S01]  /*0a30*/  IADD3.X R27, R21, UR11, RZ, P3, !PT ;  /* 0x0000000b151b7c10 */ /* 0x000fe20009ffe4ff */
[----:B------:R-:W-:Y:S01]  /*0a40*/  IMAD.SHL.U32 R214, R216, 0x40, RZ ;  /* 0x00000040d8d67824 */ /* 0x000fe200078e00ff */
[----:B------:R-:W-:Y:S01]  /*0a50*/  IADD3 R34, P3, R22, UR14, RZ ;  /* 0x0000000e16227c10 */ /* 0x000fe2000ff7e0ff */
[----:B------:R-:W-:Y:S01]  /*0a60*/  IMAD.IADD R215, R17, 0x1, R31 ;  /* 0x0000000111d77824 */ /* 0x000fe200078e021f */
[----:B------:R-:W-:Y:S01]  /*0a70*/  SHF.R.S32.HI R15, RZ, 0x1f, R12 ;  /* 0x0000001fff0f7819 */ /* 0x000fe2000001140c */
[----:B------:R-:W-:Y:S01]  /*0a80*/  IMAD.WIDE R26, R214, 0x4, R26 ;  /* 0x00000004d61a7825 */ /* 0x000fe200078e021a */
[----:B------:R-:W-:-:S03]  /*0a90*/  IADD3.X R35, R21, UR15, RZ, P3, !PT ;  /* 0x0000000f15237c10 */ /* 0x000fc60009ffe4ff */
[C---:B------:R-:W-:Y:S02]  /*0aa0*/  IMAD.SHL.U32 R10, R12.reuse, 0x4, RZ ;  /* 0x000000040c0a7824 */ /* 0x040fe400078e00ff */
[----:B------:R-:W-:Y:S01]  /*0ab0*/  IMAD.SHL.U32 R215, R215, 0x40, RZ ;  /* 0x00000040d7d77824 */ /* 0x000fe200078e00ff */
[----:B------:R-:W-:Y:S02]  /*0ac0*/  SHF.L.U64.HI R15, R12, 0x2, R15 ;  /* 0x000000020c0f7819 */ /* 0x000fe4000001020f */
[----:B------:R-:W-:Y:S01]  /*0ad0*/  IADD3 R40, P3, R26, R10, RZ ;  /* 0x0000000a1a287210 */ /* 0x000fe20007f7e0ff */
[----:B------:R-:W-:Y:S01]  /*0ae0*/  IMAD.WIDE R34, R215, 0x4, R34 ;  /* 0x00000004d7227825 */ /* 0x000fe200078e0222 */
[----:B---3--:R-:W-:-:S03]  /*0af0*/  SHF.R.U32.HI R11, RZ, 0x1c, R45 ;  /* 0x0000001cff0b7819 */ /* 0x008fc6000001162d */
[----:B------:R-:W-:Y:S01]  /*0b00*/  IMAD.X R41, R27, 0x1, R15, P3 ;  /* 0x000000011b297824 */ /* 0x000fe200018e060f */
[----:B------:R-:W-:Y:S02]  /*0b10*/  IADD3 R42, P3, R34, R14, RZ ;  /* 0x0000000e222a7210 */ /* 0x000fe40007f7e0ff */
[----:B------:R-:W-:-:S03]  /*0b20*/  LOP3.LUT R11, R11, 0x8, RZ, 0xc0, !PT ;  /* 0x000000080b0b7812 */ /* 0x000fc600078ec0ff */
[----:B------:R-:W-:Y:S01]  /*0b30*/  IMAD.X R43, R35, 0x1, R20, P3 ;  /* 0x00000001232b7824 */ /* 0x000fe200018e0614 */
[----:B------:R-:W-:-:S05]  /*0b40*/  IADD3 R34, P3, R44, R11, RZ ;  /* 0x0000000b2c227210 */ /* 0x000fca0007f7e0ff */
[----:B------:R-:W-:Y:S01]  /*0b50*/  IMAD.X R174, RZ, RZ, R45, P3 ;  /* 0x000000ffffae7224 */ /* 0x000fe200018e062d */
[----:B------:R-:W-:-:S05]  /*0b60*/  IADD3 R11, P3, R34, R28, RZ ;  /* 0x0000001c220b7210 */ /* 0x000fca0007f7e0ff */
[----:B------:R-:W-:Y:S01]  /*0b70*/  IMAD.X R12, R174, 0x1, R30, P3 ;  /* 0x00000001ae0c7824 */ /* 0x000fe200018e061e */
[----:B------:R-:W-:Y:S01]  /*0b80*/  IADD3 R44, P3, R22, UR16, RZ ;  /* 0x00000010162c7c10 */ /* 0x000fe2000ff7e0ff */
[----:B------:R-:W-:Y:S02]  /*0b90*/  IMAD.SHL.U32 R26, R11, 0x4, RZ ;  /* 0x000000040b1a7824 */ /* 0x000fe400078e00ff */
[----:B------:R-:W-:Y:S01]  /*0ba0*/  IMAD.SHL.U32 R31, R31, 0x40, RZ ;  /* 0x000000401f1f7824 */ /* 0x000fe200078e00ff */
[----:B------:R-:W-:Y:S01]  /*0bb0*/  SHF.L.U64.HI R25, R11, 0x2, R12 ;  /* 0x000000020b197819 */ /* 0x000fe2000001020c */
[----:B------:R-:W-:Y:S01]  /*0bc0*/  IMAD.SHL.U32 R12, R2, 0x200, RZ ;  /* 0x00000200020c7824 */ /* 0x000fe200078e00ff */
[----:B------:R-:W-:Y:S02]  /*0bd0*/  IADD3.X R45, R21, UR17, RZ, P3, !PT ;  /* 0x00000011152d7c10 */ /* 0x000fe40009ffe4ff */
[----:B------:R-:W-:Y:S01]  /*0be0*/  IADD3 R46, P3, R26, UR10, RZ ;  /* 0x0000000a1a2e7c10 */ /* 0x000fe2000ff7e0ff */
[----:B------:R-:W-:Y:S01]  /*0bf0*/  IMAD.SHL.U32 R27, R12, 0x4, RZ ;  /* 0x000000040c1b7824 */ /* 0x000fe200078e00ff */
[----:B------:R-:W-:Y:S01]  /*0c00*/  SHF.R.S32.HI R11, RZ, 0x1f, R12 ;  /* 0x0000001fff0b7819 */ /* 0x000fe2000001140c */
[----:B------:R-:W-:Y:S01]  /*0c10*/  IMAD.WIDE.U32 R44, R31, 0x4, R44 ;  /* 0x000000041f2c7825 */ /* 0x000fe200078e002c */
[----:B------:R-:W-:-:S02]  /*0c20*/  IADD3.X R47, R25, UR11, RZ, P3, !PT ;  /* 0x0000000b192f7c10 */ /* 0x000fc40009ffe4ff */
[----:B------:R-:W-:Y:S02]  /*0c30*/  SHF.L.U64.HI R12, R12, 0x2, R11 ;  /* 0x000000020c0c7819 */ /* 0x000fe4000001020b */
[----:B------:R-:W-:Y:S01]  /*0c40*/  IADD3 R44, P3, R44, R27, RZ ;  /* 0x0000001b2c2c7210 */ /* 0x000fe20007f7e0ff */
[----:B------:R-:W-:-:S04]  /*0c50*/  IMAD.WIDE R46, R214, 0x4, R46 ;  /* 0x00000004d62e7825 */ /* 0x000fc800078e022e */
[----:B------:R-:W-:Y:S01]  /*0c60*/  IMAD.X R45, R45, 0x1, R12, P3 ;  /* 0x000000012d2d7824 */ /* 0x000fe200018e060c */
[----:B------:R-:W-:-:S05]  /*0c70*/  IADD3 R46, P3, R46, R10, RZ ;  /* 0x0000000a2e2e7210 */ /* 0x000fca0007f7e0ff */
[----:B------:R-:W-:Y:S01]  /*0c80*/  IMAD.X R47, R47, 0x1, R15, P3 ;  /* 0x000000012f2f7824 */ /* 0x000fe200018e060f */
[----:B------:R-:W-:-:S04]  /*0c90*/  IADD3 R48, P3, R26, UR12, RZ ;  /* 0x0000000c1a307c10 */ /* 0x000fc8000ff7e0ff */
[----:B------:R-:W-:Y:S02]  /*0ca0*/  IADD3.X R49, R25, UR13, RZ, P3, !PT ;  /* 0x0000000d19317c10 */ /* 0x000fe40009ffe4ff */
[----:B------:R-:W-:Y:S01]  /*0cb0*/  IADD3 R50, P3, R26, UR14, RZ ;  /* 0x0000000e1a327c10 */ /* 0x000fe2000ff7e0ff */
[----:B------:R-:W-:-:S03]  /*0cc0*/  IMAD.WIDE R48, R37, 0x4, R48 ;  /* 0x0000000425307825 */ /* 0x000fc600078e0230 */
[----:B------:R-:W-:Y:S02]  /*0cd0*/  IADD3.X R51, R25, UR15, RZ, P3, !PT ;  /* 0x0000000f19337c10 */ /* 0x000fe40009ffe4ff */
[----:B------:R-:W-:Y:S01]  /*0ce0*/  IADD3 R48, P3, R48, R14, RZ ;  /* 0x0000000e30307210 */ /* 0x000fe20007f7e0ff */
[----:B------:R-:W-:Y:S01]  /*0cf0*/  IMAD.WIDE R50, R215, 0x4, R50 ;  /* 0x00000004d7327825 */ /* 0x000fe200078e0232 */
[----:B------:R-:W-:-:S03]  /*0d00*/  SHF.R.U32.HI R11, RZ, 0x1c, R53 ;  /* 0x0000001cff0b7819 */ /* 0x000fc60000011635 */
[----:B------:R-:W-:Y:S01]  /*0d10*/  IMAD.X R49, R49, 0x1, R20, P3 ;  /* 0x0000000131317824 */ /* 0x000fe200018e0614 */
[----:B------:R-:W-:Y:S02]  /*0d20*/  IADD3 R50, P3, R50, R14, RZ ;  /* 0x0000000e32327210 */ /* 0x000fe40007f7e0ff */
[----:B------:R-:W-:-:S03]  /*0d30*/  LOP3.LUT R11, R11, 0x8, RZ, 0xc0, !PT ;  /* 0x000000080b0b7812 */ /* 0x000fc600078ec0ff */
[----:B------:R-:W-:Y:S01]  /*0d40*/  IMAD.X R51, R51, 0x1, R20, P3 ;  /* 0x0000000133337824 */ /* 0x000fe200018e0614 */
[----:B------:R-:W-:-:S05]  /*0d50*/  IADD3 R11, P3, R52, R11, RZ ;  /* 0x0000000b340b7210 */ /* 0x000fca0007f7e0ff */
[----:B0-----:R-:W-:Y:S01]  /*0d60*/  IMAD.X R7, RZ, RZ, R53, P3 ;  /* 0x000000ffff077224 */ /* 0x001fe200018e0635 */
[----:B------:R-:W-:-:S05]  /*0d70*/  IADD3 R21, P3, R11, R28, RZ ;  /* 0x0000001c0b157210 */ /* 0x000fca0007f7e0ff */
[----:B------:R-:W-:Y:S01]  /*0d80*/  IMAD.X R22, R7, 0x1, R30, P3 ;  /* 0x0000000107167824 */ /* 0x000fe200018e061e */
[----:B------:R-:W-:Y:S01]  /*0d90*/  IADD3 R52, P3, R26, UR16, RZ ;  /* 0x000000101a347c10 */ /* 0x000fe2000ff7e0ff */
[----:B------:R-:W-:-:S03]  /*0da0*/  IMAD.SHL.U32 R33, R21, 0x4, RZ ;  /* 0x0000000415217824 */ /* 0x000fc600078e00ff */
[----:B------:R-:W-:Y:S02]  /*0db0*/  IADD3.X R53, R25, UR17, RZ, P3, !PT ;  /* 0x0000001119357c10 */ /* 0x000fe40009ffe4ff */
[----:B------:R-:W-:Y:S02]  /*0dc0*/  SHF.L.U64.HI R26, R21, 0x2, R22 ;  /* 0x00000002151a7819 */ /* 0x000fe40000010216 */
[----:B------:R-:W-:Y:S01]  /*0dd0*/  IADD3 R54, P3, R33, UR10, RZ ;  /* 0x0000000a21367c10 */ /* 0x000fe2000ff7e0ff */
[----:B------:R-:W-:-:S03]  /*0de0*/  IMAD.WIDE.U32 R52, R31, 0x4, R52 ;  /* 0x000000041f347825 */ /* 0x000fc600078e0034 */
[----:B------:R-:W-:Y:S02]  /*0df0*/  IADD3.X R55, R26, UR11, RZ, P3, !PT ;  /* 0x0000000b1a377c10 */ /* 0x000fe40009ffe4ff */
        /* <DEDUP_REMOVED lines=13> */
[--C-:B------:R-:W-:Y:S01]  /*0ed0*/  IMAD.X R57, R57, 0x1, R20.reuse, P3 ;  /* 0x0000000139397824 */ /* 0x100fe200018e0614 */
[----:B------:R-:W-:Y:S02]  /*0ee0*/  IADD3 R58, P3, R58, R14, RZ ;  /* 0x0000000e3a3a7210 */ /* 0x000fe40007f7e0ff */
[----:B------:R-:W-:Y:S01]  /*0ef0*/  LOP3.LUT R35, R35, 0x8, RZ, 0xc0, !PT ;  /* 0x0000000823237812 */ /* 0x000fe200078ec0ff */
[----:B------:R-:W-:Y:S02]  /*0f00*/  IMAD.SHL.U32 R25, R29, 0x8, RZ ;  /* 0x000000081d197824 */ /* 0x000fe400078e00ff */
[----:B------:R-:W-:Y:S01]  /*0f10*/  IMAD.X R59, R59, 0x1, R20, P3 ;  /* 0x000000013b3b7824 */ /* 0x000fe200018e0614 */
[----:B------:R-:W-:Y:S02]  /*0f20*/  IADD3 R35, P3, R60, R35, RZ ;  /* 0x000000233c237210 */ /* 0x000fe40007f7e0ff */
[----:B------:R-:W-:-:S03]  /*0f30*/  SHF.L.U64.HI R29, R29, 0x3, R62 ;  /* 0x000000031d1d7819 */ /* 0x000fc6000001023e */
[----:B------:R-:W-:Y:S01]  /*0f40*/  IMAD.X R221, RZ, RZ, R61, P3 ;  /* 0x000000ffffdd7224 */ /* 0x000fe200018e063d */
        /* <DEDUP_REMOVED lines=21> */
[----:B----4-:R-:W-:-:S03]  /*10a0*/  SHF.R.U32.HI R21, RZ, 0x1c, R69 ;  /* 0x0000001cff157819 */ /* 0x010fc60000011645 */
        /* <DEDUP_REMOVED lines=41> */
[----:B------:R-:W-:Y:S01]  /*1340*/  IMAD.WIDE.U32 R76, R31, 0x4, R76 ;  /* 0x000000041f4c7825 */ /* 0x000fe200078e004c */
[----:B------:R-:W2:Y:S02]  /*1350*/  LDG.E.EL.64 R18, desc[UR8][R158.64+0x10] ;  /* 0x000010089e127981 */ /* 0x000ea4000c2e1b00 */
[----:B------:R-:W-:Y:S02]  /*1360*/  IADD3.X R79, R33, UR11, RZ, P3, !PT ;  /* 0x0000000b214f7c10 */ /* 0x000fe40009ffe4ff */
[----:B------:R-:W-:Y:S01]  /*1370*/  IADD3 R76, P3, R76, R27, RZ ;  /* 0x0000001b4c4c7210 */ /* 0x000fe20007f7e0ff */
[----:B------:R-:W-:Y:S01]  /*1380*/  IMAD.WIDE R78, R214, 0x4, R78 ;  /* 0x00000004d64e7825 */ /* 0x000fe200078e024e */
[----:B------:R-:W-:Y:S01]  /*1390*/  SHF.R.U32.HI R21, RZ, 0x1c, R85 ;  /* 0x0000001cff157819 */ /* 0x000fe20000011655 */
[----:B------:R-:W-:Y:S02]  /*13a0*/  STL [R1+0x28], R224 ;  /* 0x000028e001007387 */ /* 0x000fe40000100800 */
[----:B------:R-:W-:Y:S01]  /*13b0*/  IMAD.X R77, R77, 0x1, R12, P3 ;  /* 0x000000014d4d7824 */ /* 0x000fe200018e060c */
[----:B------:R-:W-:Y:S01]  /*13c0*/  IADD3 R78, P3, R78, R10, RZ ;  /* 0x0000000a4e4e7210 */ /* 0x000fe20007f7e0ff */
[C---:B------:R-:W-:Y:S01]  /*13d0*/  IMAD.SHL.U32 R120, R13.reuse, 0x8, RZ ;  /* 0x000000080d787824 */ /* 0x040fe200078e00ff */
[----:B------:R-:W-:Y:S01]  /*13e0*/  SHF.L.U64.HI R118, R13, 0x3, R94 ;  /* 0x000000030d767819 */ /* 0x000fe2000001025e */
[----:B------:R-:W3:Y:S02]  /*13f0*/  LDG.E.EL.64 R158, desc[UR8][R158.64+0x20] ;  /* 0x000020089e9e7981 */ /* 0x000ee4000c2e1b00 */
        /* <DEDUP_REMOVED lines=8> */
[----:B------:R-:W-:-:S03]  /*1480*/  LOP3.LUT R21, R21, 0x8, RZ, 0xc0, !PT ;  /* 0x0000000815157812 */ /* 0x000fc600078ec0ff */
[----:B------:R-:W-:Y:S01]  /*1490*/  IMAD.X R81, R81, 0x1, R20, P3 ;  /* 0x0000000151517824 */ /* 0x000fe200018e0614 */
[----:B------:R-:W-:-:S05]  /*14a0*/  IADD3 R82, P3, R82, R14, RZ ;  /* 0x0000000e52527210 */ /* 0x000fca0007f7e0ff */
        /* <DEDUP_REMOVED lines=23> */
[----:B------:R-:W-:-:S04]  /*1620*/  IMAD.WIDE R90, R215, 0x4, R90 ;  /* 0x00000004d75a7825 */ /* 0x000fc800078e025a */
[----:B------:R-:W-:Y:S01]  /*1630*/  IMAD.X R89, R89, 0x1, R20, P3 ;  /* 0x0000000159597824 */ /* 0x000fe200018e0614 */
[----:B------:R-:W-:Y:S02]  /*1640*/  IADD3 R90, P3, R90, R14, RZ ;  /* 0x0000000e5a5a7210 */ /* 0x000fe40007f7e0ff */
[----:B------:R-:W-:-:S03]  /*1650*/  SHF.R.U32.HI R33, RZ, 0x1c, R93 ;  /* 0x0000001cff217819 */ /* 0x000fc6000001165d */
[----:B------:R-:W-:Y:S01]  /*1660*/  IMAD.X R91, R91, 0x1, R20, P3 ;  /* 0x000000015b5b7824 */ /* 0x000fe200018e0614 */
[----:B------:R-:W-:Y:S02]  /*1670*/  IADD3 R96, P3, R96, UR16, RZ ;  /* 0x0000001060607c10 */ /* 0x000fe4000ff7e0ff */
[----:B------:R-:W-:Y:S02]  /*1680*/  LOP3.LUT R33, R33, 0x8, RZ, 0xc0, !PT ;  /* 0x0000000821217812 */ /* 0x000fe400078ec0ff */
[----:B------:R-:W-:Y:S02]  /*1690*/  IADD3.X R97, R25, UR17, RZ, P3, !PT ;  /* 0x0000001119617c10 */ /* 0x000fe40009ffe4ff */
[----:B------:R-:W-:Y:S01]  /*16a0*/  IADD3 R33, P3, R92, R33, RZ ;  /* 0x000000215c217210 */ /* 0x000fe20007f7e0ff */
[----:B------:R0:W-:Y:S04]  /*16b0*/  STL [R1+0xa4], R5 ;  /* 0x0000a40501007387 */ /* 0x0001e80000100800 */
[----:B0-----:R-:W-:Y:S01]  /*16c0*/  IMAD.X R5, RZ, RZ, R93, P3 ;  /* 0x000000ffff057224 */ /* 0x001fe200018e065d */
[----:B------:R-:W-:Y:S01]  /*16d0*/  IADD3 R13, P3, R120, R33, RZ ;  /* 0x00000021780d7210 */ /* 0x000fe20007f7e0ff */
[----:B------:R-:W-:-:S04]  /*16e0*/  IMAD.WIDE.U32 R92, R31, 0x4, R96 ;  /* 0x000000041f5c7825 */ /* 0x000fc800078e0060 */
[----:B------:R-:W-:Y:S01]  /*16f0*/  IMAD.X R94, R118, 0x1, R5, P3 ;  /* 0x00000001765e7824 */ /* 0x000fe200018e0605 */
[----:B------:R-:W-:Y:S01]  /*1700*/  IADD3 R92, P3, R92, R27, RZ ;  /* 0x0000001b5c5c7210 */ /* 0x000fe20007f7e0ff */
[----:B------:R-:W-:-:S03]  /*1710*/  IMAD.SHL.U32 R100, R13, 0x4, RZ ;  /* 0x000000040d647824 */ /* 0x000fc600078e00ff */
[----:B------:R-:W-:Y:S01]  /*1720*/  SHF.L.U64.HI R13, R13, 0x2, R94 ;  /* 0x000000020d0d7819 */ /* 0x000fe2000001025e */
        /* <DEDUP_REMOVED lines=17> */
[----:B------:R-:W-:Y:S01]  /*1840*/  IMAD.WIDE.U32 R100, R31, 0x4, R100 ;  /* 0x000000041f647825 */ /* 0x000fe200078e0064 */
        /* <DEDUP_REMOVED lines=8> */
[----:B------:R-:W-:Y:S02]  /*18d0*/  IMAD.X R102, R0, 0x1, R118, P3 ;  /* 0x0000000100667824 */ /* 0x000fe400018e0676 */
[----:B------:R-:W-:-:S03]  /*18e0*/  IMAD.SHL.U32 R108, R13, 0x4, RZ ;  /* 0x000000040d6c7824 */ /* 0x000fc600078e00ff */
[----:B------:R-:W-:Y:S02]  /*18f0*/  SHF.L.U64.HI R13, R13, 0x2, R102 ;  /* 0x000000020d0d7819 */ /* 0x000fe40000010266 */
        /* <DEDUP_REMOVED lines=45> */
[----:B--2---:R-:W-:-:S03]  /*1bd0*/  SHF.R.U32.HI R13, RZ, 0x1c, R19 ;  /* 0x0000001cff0d7819 */ /* 0x004fc60000011613 */
        /* <DEDUP_REMOVED lines=23> */
[----:B-1----:R-:W-:-:S03]  /*1d50*/  IMAD.WIDE.U32 R156, R225, 0x8, R156 ;  /* 0x00000008e19c7825 */ /* 0x002fc600078e009c */
[----:B------:R-:W-:Y:S01]  /*1d60*/  IADD3.X R125, R13, UR17, RZ, P3, !PT ;  /* 0x000000110d7d7c10 */ /* 0x000fe20009ffe4ff */
[----:B------:R-:W-:Y:S02]  /*1d70*/  IMAD.WIDE R122, R215, 0x4, R122 ;  /* 0x00000004d77a7825 */ /* 0x000fe400078e027a */
[----:B------:R-:W2:Y:S02]  /*1d80*/  LDG.E.EL.64 R156, desc[UR8][R156.64] ;  /* 0x000000089c9c7981 */ /* 0x000ea4000c2e1b00 */
[----:B------:R-:W-:Y:S01]  /*1d90*/  IMAD.WIDE.U32 R124, R31, 0x4, R124 ;  /* 0x000000041f7c7825 */ /* 0x000fe200078e007c */
[----:B------:R-:W-:Y:S02]  /*1da0*/  IADD3 R122, P3, R122, R14, RZ ;  /* 0x0000000e7a7a7210 */ /* 0x000fe40007f7e0ff */
        /* <DEDUP_REMOVED lines=24> */
[----:B------:R-:W-:Y:S01]  /*1f30*/  IADD3.X R135, R165, UR15, RZ, P3, !PT ;  /* 0x0000000fa5877c10 */ /* 0x000fe20009ffe4ff */
[C---:B------:R-:W-:Y:S01]  /*1f40*/  IMAD.SHL.U32 R161, R133.reuse, 0x8, RZ ;  /* 0x0000000885a17824 */ /* 0x040fe200078e00ff */
[----:B------:R-:W-:Y:S02]  /*1f50*/  IADD3 R30, P3, R130, R19, RZ ;  /* 0x00000013821e7210 */ /* 0x000fe40007f7e0ff */
[----:B------:R-:W-:Y:S01]  /*1f60*/  SHF.L.U64.HI R160, R133, 0x3, R24 ;  /* 0x0000000385a07819 */ /* 0x000fe20000010218 */
[----:B------:R-:W-:-:S04]  /*1f70*/  IMAD.WIDE R134, R215, 0x4, R134 ;  /* 0x00000004d7867825 */ /* 0x000fc800078e0286 */
[----:B------:R-:W-:Y:S01]  /*1f80*/  IMAD.X R6, RZ, RZ, R131, P3 ;  /* 0x000000ffff067224 */ /* 0x000fe200018e0683 */
[----:B------:R-:W-:-:S05]  /*1f90*/  IADD3 R19, P3, R161, R30, RZ ;  /* 0x0000001ea1137210 */ /* 0x000fca0007f7e0ff */
        /* <DEDUP_REMOVED lines=9> */
[----:B------:R-:W-:-:S03]  /*2030*/  IADD3.X R133, R24, UR13, RZ, P3, !PT ;  /* 0x0000000d18857c10 */ /* 0x000fc60009ffe4ff */
[----:B------:R-:W-:Y:S01]  /*2040*/  IMAD.WIDE R136, R37, 0x4, R132 ;  /* 0x0000000425887825 */ /* 0x000fe200078e0284 */
[----:B------:R-:W-:-:S05]  /*2050*/  IADD3 R132, P3, R134, R10, RZ ;  /* 0x0000000a86847210 */ /* 0x000fca0007f7e0ff */
        /* <DEDUP_REMOVED lines=61> */
[----:B------:R-:W-:-:S04]  /*2430*/  IADD3 R152, P3, R152, UR16, RZ ;  /* 0x0000001098987c10 */ /* 0x000fc8000ff7e0ff */
[----:B------:R-:W-:-:S03]  /*2440*/  IADD3.X R153, R19, UR17, RZ, P3, !PT ;  /* 0x0000001113997c10 */ /* 0x000fc60009ffe4ff */
[----:B------:R-:W-:Y:S01]  /*2450*/  IMAD.WIDE.U32 R152, R31, 0x4, R152 ;  /* 0x000000041f987825 */ /* 0x000fe200078e0098 */
[----:B---3--:R-:W-:-:S03]  /*2460*/  SHF.R.U32.HI R19, RZ, 0x1c, R159 ;  /* 0x0000001cff137819 */ /* 0x008fc6000001169f */
[----:B------:R-:W-:Y:S01]  /*2470*/  IMAD.WIDE R154, R215, 0x4, R154 ;  /* 0x00000004d79a7825 */ /* 0x000fe200078e029a */
[----:B------:R-:W-:Y:S02]  /*2480*/  IADD3 R152, P3, R152, R27, RZ ;  /* 0x0000001b98987210 */ /* 0x000fe40007f7e0ff */
[----:B------:R-:W-:-:S03]  /*2490*/  LOP3.LUT R19, R19, 0x8, RZ, 0xc0, !PT ;  /* 0x0000000813137812 */ /* 0x000fc600078ec0ff */
[----:B------:R-:W-:Y:S01]  /*24a0*/  IMAD.X R153, R153, 0x1, R12, P3 ;  /* 0x0000000199997824 */ /* 0x000fe200018e060c */
[----:B------:R-:W-:-:S05]  /*24b0*/  IADD3 R154, P3, R154, R14, RZ ;  /* 0x0000000e9a9a7210 */ /* 0x000fca0007f7e0ff */
[----:B------:R-:W-:Y:S01]  /*24c0*/  IMAD.X R155, R155, 0x1, R20, P3 ;  /* 0x000000019b9b7824 */ /* 0x000fe200018e0614 */
[----:B------:R-:W-:Y:S01]  /*24d0*/  IADD3 R19, P3, R158, R19, RZ ;  /* 0x000000139e137210 */ /* 0x000fe20007f7e0ff */
[----:B------:R0:W-:Y:S04]  /*24e0*/  STL [R1+0xa0], R32 ;  /* 0x0000a02001007387 */ /* 0x0001e80000100800 */
[----:B0-----:R-:W-:Y:S01]  /*24f0*/  IMAD.X R32, RZ, RZ, R159, P3 ;  /* 0x000000ffff207224 */ /* 0x001fe200018e069f */
        /* <DEDUP_REMOVED lines=9> */
[----:B--2---:R-:W-:Y:S02]  /*2590*/  R2UR UR4, R156 ;  /* 0x000000009c0472ca */ /* 0x004fe400000e0000 */
[----:B------:R-:W-:Y:S01]  /*25a0*/  IADD3 R156, P3, R160, R10, RZ ;  /* 0x0000000aa09c7210 */ /* 0x000fe20007f7e0ff */
[----:B------:R-:W-:Y:S01]  /*25b0*/  IMAD.WIDE R158, R37, 0x4, R158 ;  /* 0x00000004259e7825 */ /* 0x000fe200078e029e */
[----:B------:R-:W-:-:S03]  /*25c0*/  R2UR UR5, R157 ;  /* 0x000000009d0572ca */ /* 0x000fc600000e0000 */
[----:B------:R-:W-:Y:S01]  /*25d0*/  IMAD.X R157, R161, 0x1, R15, P3 ;  /* 0x00000001a19d7824 */ /* 0x000fe200018e060f */
[----:B------:R-:W-:-:S05]  /*25e0*/  IADD3 R158, P3, R158, R14, RZ ;  /* 0x0000000e9e9e7210 */ /* 0x000fca0007f7e0ff */
[----:B------:R-:W-:Y:S01]  /*25f0*/  IMAD.X R159, R159, 0x1, R20, P3 ;  /* 0x000000019f9f7824 */ /* 0x000fe200018e0614 */
[----:B------:R-:W-:-:S04]  /*2600*/  IADD3 R160, P3, R162, UR14, RZ ;  /* 0x0000000ea2a07c10 */ /* 0x000fc8000ff7e0ff */
[----:B------:R-:W-:Y:S02]  /*2610*/  IADD3.X R161, R163, UR15, RZ, P3, !PT ;  /* 0x0000000fa3a17c10 */ /* 0x000fe40009ffe4ff */
[----:B------:R-:W-:Y:S01]  /*2620*/  IADD3 R162, P3, R162, UR16, RZ ;  /* 0x00000010a2a27c10 */ /* 0x000fe2000ff7e0ff */
[----:B------:R-:W-:Y:S01]  /*2630*/  USHF.R.U32.HI UR6, URZ, 0x1c, UR5 ;  /* 0x0000001c3f067899 */ /* 0x000fe20008011605 */
[----:B------:R-:W-:Y:S02]  /*2640*/  IMAD.WIDE R160, R215, 0x4, R160 ;  /* 0x00000004d7a07825 */ /* 0x000fe400078e02a0 */
[----:B------:R-:W-:Y:S01]  /*2650*/  IADD3.X R163, R163, UR17, RZ, P3, !PT ;  /* 0x00000011a3a37c10 */ /* 0x000fe20009ffe4ff */
[----:B------:R-:W-:Y:S01]  /*2660*/  ULOP3.LUT UR6, UR6, 0x8, URZ, 0xc0, !UPT ;  /* 0x0000000806067892 */ /* 0x000fe2000f8ec03f */
[----:B------:R-:W-:Y:S01]  /*2670*/  IADD3 R160, P3, R160, R14, RZ ;  /* 0x0000000ea0a07210 */ /* 0x000fe20007f7e0ff */
[----:B------:R-:W-:Y:S02]  /*2680*/  IMAD.WIDE.U32 R162, R31, 0x4, R162 ;  /* 0x000000041fa27825 */ /* 0x000fe400078e00a2 */
[----:B------:R-:W-:-:S02]  /*2690*/  UIADD3 UR6, UP0, UR4, UR6, URZ ;  /* 0x0000000604067290 */ /* 0x000fc4000ff1e03f */
[----:B------:R-:W-:Y:S02]  /*26a0*/  IMAD.X R161, R161, 0x1, R20, P3 ;  /* 0x00000001a1a17824 */ /* 0x000fe400018e0614 */
[----:B------:R-:W-:Y:S01]  /*26b0*/  UIADD3.X UR7, URZ, UR5, URZ, UP0, !UPT ;  /* 0x000000053f077290 */ /* 0x000fe200087fe43f */
[----:B------:R-:W-:Y:S01]  /*26c0*/  IADD3 R162, P3, R162, R27, RZ ;  /* 0x0000001ba2a27210 */ /* 0x000fe20007f7e0ff */
[----:B------:R-:W-:Y:S02]  /*26d0*/  USHF.L.U32 UR27, UR6, 0x3, URZ ;  /* 0x00000003061b7899 */ /* 0x000fe4000800063f */
[----:B------:R-:W-:Y:S02]  /*26e0*/  USHF.L.U64.HI UR21, UR6, 0x3, UR7 ;  /* 0x0000000306157899 */ /* 0x000fe40008010207 */
[----:B------:R-:W-:Y:S02]  /*26f0*/  IMAD.X R163, R163, 0x1, R12, P3 ;  /* 0x00000001a3a37824 */ /* 0x000fe400018e060c */
[----:B------:R-:W-:-:S04]  /*2700*/  IADD3 R166, P3, R36, UR27, RZ ;  /* 0x0000001b24a67c10 */ /* 0x000fc8000ff7e0ff */
[----:B------:R-:W-:Y:S01]  /*2710*/  IADD3.X R167, R224, UR21, RZ, P3, !PT ;  /* 0x00000015e0a77c10 */ /* 0x000fe20009ffe4ff */
[C---:B------:R-:W-:Y:S01]  /*2720*/  IMAD.SHL.U32 R172, R166.reuse, 0x4, RZ ;  /* 0x00000004a6ac7824 */ /* 0x040fe200078e00ff */
[----:B------:R-:W-:Y:S02]  /*2730*/  IADD3 R164, P3, R164, UR16, RZ ;  /* 0x00000010a4a47c10 */ /* 0x000fe4000ff7e0ff */
[----:B------:R-:W-:Y:S02]  /*2740*/  SHF.L.U64.HI R175, R166, 0x2, R167 ;  /* 0x00000002a6af7819 */ /* 0x000fe400000102a7 */
[----:B------:R-:W-:Y:S02]  /*2750*/  IADD3.X R165, R165, UR17, RZ, P3, !PT ;  /* 0x00000011a5a57c10 */ /* 0x000fe40009ffe4ff */
        /* <DEDUP_REMOVED lines=15> */
[--C-:B------:R-:W-:Y:S01]  /*2850*/  IMAD.X R169, R169, 0x1, R20.reuse, P3 ;  /* 0x00000001a9a97824 */ /* 0x100fe200018e0614 */
[----:B------:R-:W-:Y:S01]  /*2860*/  IADD3 R170, P3, R170, R14, RZ ;  /* 0x0000000eaaaa7210 */ /* 0x000fe20007f7e0ff */
[----:B------:R0:W-:Y:S04]  /*2870*/  STL [R1+0x38], R174 ;  /* 0x000038ae01007387 */ /* 0x0001e80000100800 */
[----:B------:R-:W-:Y:S01]  /*2880*/  IMAD.X R171, R171, 0x1, R20, P3 ;  /* 0x00000001abab7824 */ /* 0x000fe200018e0614 */
[----:B------:R-:W-:-:S04]  /*2890*/  IADD3 R173, P3, R34, UR27, RZ ;  /* 0x0000001b22ad7c10 */ /* 0x000fc8000ff7e0ff */
[----:B0-----:R-:W-:Y:S01]  /*28a0*/  IADD3.X R174, R174, UR21, RZ, P3, !PT ;  /* 0x00000015aeae7c10 */ /* 0x001fe20009ffe4ff */
        /* <DEDUP_REMOVED lines=40> */
[----:B------:R-:W-:Y:S01]  /*2b30*/  IADD3.X R187, R189, UR15, RZ, P3, !PT ;  /* 0x0000000fbdbb7c10 */ /* 0x000fe20009ffe4ff */
[----:B------:R-:W-:Y:S01]  /*2b40*/  USHF.R.U32.HI UR6, URZ, 0x1c, UR5 ;  /* 0x0000001c3f067899 */ /* 0x000fe20008011605 */
[----:B------:R-:W-:Y:S01]  /*2b50*/  IADD3 R184, P3, R184, R14, RZ ;  /* 0x0000000eb8b87210 */ /* 0x000fe20007f7e0ff */
[----:B------:R-:W-:Y:S02]  /*2b60*/  IMAD.WIDE R186, R215, 0x4, R186 ;  /* 0x00000004d7ba7825 */ /* 0x000fe400078e02ba */
[----:B------:R-:W-:Y:S02]  /*2b70*/  ULOP3.LUT UR6, UR6, 0x8, URZ, 0xc0, !UPT ;  /* 0x0000000806067892 */ /* 0x000fe4000f8ec03f */
[----:B------:R-:W-:Y:S01]  /*2b80*/  IMAD.X R185, R185, 0x1, R20, P3 ;  /* 0x00000001b9b97824 */ /* 0x000fe200018e0614 */
[----:B------:R-:W-:Y:S01]  /*2b90*/  IADD3 R186, P3, R186, R14, RZ ;  /* 0x0000000ebaba7210 */ /* 0x000fe20007f7e0ff */
[----:B------:R-:W-:-:S04]  /*2ba0*/  UIADD3 UR6, UP0, UR4, UR6, URZ ;  /* 0x0000000604067290 */ /* 0x000fc8000ff1e03f */
[----:B------:R-:W-:Y:S01]  /*2bb0*/  IMAD.X R187, R187, 0x1, R20, P3 ;  /* 0x00000001bbbb7824 */ /* 0x000fe200018e0614 */
[----:B------:R-:W-:Y:S01]  /*2bc0*/  IADD3 R188, P3, R188, UR16, RZ ;  /* 0x00000010bcbc7c10 */ /* 0x000fe2000ff7e0ff */
[----:B------:R-:W-:Y:S02]  /*2bd0*/  USHF.L.U32 UR24, UR6, 0x3, URZ ;  /* 0x0000000306187899 */ /* 0x000fe4000800063f */
[----:B------:R-:W-:Y:S01]  /*2be0*/  UIADD3.X UR7, URZ, UR5, URZ, UP0, !UPT ;  /* 0x000000053f077290 */ /* 0x000fe200087fe43f */
[----:B------:R-:W-:-:S03]  /*2bf0*/  IADD3.X R189, R189, UR17, RZ, P3, !PT ;  /* 0x00000011bdbd7c10 */ /* 0x000fc60009ffe4ff */
[----:B------:R-:W-:Y:S01]  /*2c00*/  USHF.L.U64.HI UR18, UR6, 0x3, UR7 ;  /* 0x0000000306127899 */ /* 0x000fe20008010207 */
[----:B------:R-:W-:Y:S01]  /*2c10*/  IADD3 R190, P3, R35, UR24, RZ ;  /* 0x0000001823be7c10 */ /* 0x000fe2000ff7e0ff */
[----:B------:R-:W-:-:S04]  /*2c20*/  IMAD.WIDE.U32 R188, R31, 0x4, R188 ;  /* 0x000000041fbc7825 */ /* 0x000fc800078e00bc */
[----:B------:R-:W-:Y:S01]  /*2c30*/  IADD3.X R191, R221, UR18, RZ, P3, !PT ;  /* 0x00000012ddbf7c10 */ /* 0x000fe20009ffe4ff */
[C---:B------:R-:W-:Y:S01]  /*2c40*/  IMAD.SHL.U32 R194, R190.reuse, 0x4, RZ ;  /* 0x00000004bec27824 */ /* 0x040fe200078e00ff */
[----:B------:R-:W-:Y:S02]  /*2c50*/  IADD3 R188, P3, R188, R27, RZ ;  /* 0x0000001bbcbc7210 */ /* 0x000fe40007f7e0ff */
[----:B------:R-:W-:-:S03]  /*2c60*/  SHF.L.U64.HI R195, R190, 0x2, R191 ;  /* 0x00000002bec37819 */ /* 0x000fc600000102bf */
        /* <DEDUP_REMOVED lines=8> */
[----:B------:R-:W-:-:S03]  /*2cf0*/  USHF.R.U32.HI UR6, URZ, 0x1c, UR5 ;  /* 0x0000001c3f067899 */ /* 0x000fc60008011605 */
[----:B------:R-:W-:Y:S01]  /*2d00*/  IMAD.X R191, R191, 0x1, R15, P3 ;  /* 0x00000001bfbf7824 */ /* 0x000fe200018e060f */
[----:B------:R-:W-:Y:S01]  /*2d10*/  IADD3 R192, P3, R192, R14, RZ ;  /* 0x0000000ec0c07210 */ /* 0x000fe20007f7e0ff */
[----:B------:R-:W-:-:S04]  /*2d20*/  ULOP3.LUT UR6, UR6, 0x8, URZ, 0xc0, !UPT ;  /* 0x0000000806067892 */ /* 0x000fc8000f8ec03f */
[----:B------:R-:W-:Y:S01]  /*2d30*/  IMAD.X R193, R193, 0x1, R20, P3 ;  /* 0x00000001c1c17824 */ /* 0x000fe200018e0614 */
[----:B------:R-:W-:Y:S01]  /*2d40*/  IADD3 R196, P3, R194, UR14, RZ ;  /* 0x0000000ec2c47c10 */ /* 0x000fe2000ff7e0ff */
[----:B------:R-:W-:-:S03]  /*2d50*/  UIADD3 UR6, UP0, UR4, UR6, URZ ;  /* 0x0000000604067290 */ /* 0x000fc6000ff1e03f */
[----:B------:R-:W-:Y:S02]  /*2d60*/  IADD3.X R197, R195, UR15, RZ, P3, !PT ;  /* 0x0000000fc3c57c10 */ /* 0x000fe40009ffe4ff */
        /* <DEDUP_REMOVED lines=28> */
[----:B------:R-:W-:Y:S02]  /*2f30*/  IMAD.WIDE R202, R215, 0x4, R202 ;  /* 0x00000004d7ca7825 */ /* 0x000fe400078e02ca */
[----:B------:R-:W-:-:S02]  /*2f40*/  UIADD3 UR4, UP0, UR4, UR6, URZ ;  /* 0x0000000604047290 */ /* 0x000fc4000ff1e03f */
[--C-:B------:R-:W-:Y:S02]  /*2f50*/  IMAD.X R201, R201, 0x1, R20.reuse, P3 ;  /* 0x00000001c9c97824 */ /* 0x100fe400018e0614 */
[----:B------:R-:W-:Y:S01]  /*2f60*/  UIADD3.X UR5, URZ, UR5, URZ, UP0, !UPT ;  /* 0x000000053f057290 */ /* 0x000fe200087fe43f */
[----:B------:R-:W-:Y:S01]  /*2f70*/  IADD3 R202, P3, R202, R14, RZ ;  /* 0x0000000ecaca7210 */ /* 0x000fe20007f7e0ff */
[----:B------:R-:W-:Y:S02]  /*2f80*/  USHF.L.U32 UR26, UR4, 0x3, URZ ;  /* 0x00000003041a7899 */ /* 0x000fe4000800063f */
[----:B------:R-:W-:Y:S02]  /*2f90*/  USHF.L.U64.HI UR20, UR4, 0x3, UR5 ;  /* 0x0000000304147899 */ /* 0x000fe40008010205 */
[----:B------:R-:W-:Y:S02]  /*2fa0*/  IMAD.X R203, R203, 0x1, R20, P3 ;  /* 0x00000001cbcb7824 */ /* 0x000fe400018e0614 */
[----:B------:R-:W-:-:S04]  /*2fb0*/  IADD3 R212, P3, R30, UR26, RZ ;  /* 0x0000001a1ed47c10 */ /* 0x000fc8000ff7e0ff */
[----:B------:R-:W-:Y:S02]  /*2fc0*/  IADD3.X R213, R6, UR20, RZ, P3, !PT ;  /* 0x0000001406d57c10 */ /* 0x000fe40009ffe4ff */
[----:B------:R-:W-:Y:S02]  /*2fd0*/  IADD3 R204, P3, R204, UR16, RZ ;  /* 0x00000010cccc7c10 */ /* 0x000fe4000ff7e0ff */
[C---:B------:R-:W-:Y:S01]  /*2fe0*/  SHF.L.U64.HI R213, R212.reuse, 0x2, R213 ;  /* 0x00000002d4d57819 */ /* 0x040fe200000102d5 */
[----:B------:R-:W-:Y:S01]  /*2ff0*/  IMAD.SHL.U32 R212, R212, 0x4, RZ ;  /* 0x00000004d4d47824 */ /* 0x000fe200078e00ff */
[----:B------:R-:W-:-:S04]  /*3000*/  IADD3.X R205, R205, UR17, RZ, P3, !PT ;  /* 0x00000011cdcd7c10 */ /* 0x000fc80009ffe4ff */
        /* <DEDUP_REMOVED lines=21> */
[----:B------:R-:W-:Y:S02]  /*3160*/  IADD3.X R219, R4, UR18, RZ, P3, !PT ;  /* 0x0000001204db7c10 */ /* 0x000fe40009ffe4ff */
[----:B------:R-:W-:-:S04]  /*3170*/  ISETP.GE.AND P3, PT, R216, 0x80, PT ;  /* 0x00000080d800780c */ /* 0x000fc80003f66270 */
[----:B------:R-:W-:Y:S01]  /*3180*/  ISETP.LT.AND P5, PT, R2, 0x80, !P3 ;  /* 0x000000800200780c */ /* 0x000fe20005fa1270 */
[----:B------:R-:W-:Y:S04]  /*3190*/  STL [R1+0x4c], R7 ;  /* 0x00004c0701007387 */ /* 0x000fe80000100800 */
[----:B------:R-:W-:Y:S01]  /*31a0*/  STL [R1+0x2c], R221 ;  /* 0x00002cdd01007387 */ /* 0x000fe20000100800 */
[----:B------:R-:W-:-:S03]  /*31b0*/  IMAD.SHL.U32 R218, R217, 0x4, RZ ;  /* 0x00000004d9da7824 */ /* 0x000fc600078e00ff */
[----:B------:R0:W-:Y:S01]  /*31c0*/  STL [R1+0x3c], R4 ;  /* 0x00003c0401007387 */ /* 0x0001e20000100800 */
[----:B------:R-:W-:Y:S01]  /*31d0*/  SHF.L.U64.HI R217, R217, 0x2, R219 ;  /* 0x00000002d9d97819 */ /* 0x000fe200000102db */
[----:B------:R-:W-:Y:S02]  /*31e0*/  IMAD.MOV.U32 R249, RZ, RZ, RZ ;  /* 0x000000fffff97224 */ /* 0x000fe400078e00ff */
[----:B------:R-:W-:-:S04]  /*31f0*/  IMAD.WIDE.U32 R212, R31, 0x4, R212 ;  /* 0x000000041fd47825 */ /* 0x000fc800078e00d4 */
[----:B------:R-:W2:Y:S01]  /*3200*/  @P2 LDG.E.EL R249, desc[UR8][R64.64] ;  /* 0x0000000840f92981 */ /* 0x000ea2000c2e1900 */
[----:B0-----:R-:W-:-:S06]  /*3210*/  IMAD.MOV.U32 R4, RZ, RZ, RZ ;  /* 0x000000ffff047224 */ /* 0x001fcc00078e00ff */
[----:B------:R0:W3:Y:S02]  /*3220*/  @P5 LDG.E.EL R4, desc[UR8][R62.64] ;  /* 0x000000083e045981 */ /* 0x0000e4000c2e1900 */
[----:B0-----:R-:W-:-:S04]  /*3230*/  IADD3 R62, P4, R218, UR10, RZ ;  /* 0x0000000ada3e7c10 */ /* 0x001fc8000ff9e0ff */
[----:B------:R-:W-:Y:S02]  /*3240*/  IADD3.X R63, R217, UR11, RZ, P4, !PT ;  /* 0x0000000bd93f7c10 */ /* 0x000fe4000a7fe4ff */
[----:B------:R-:W-:Y:S01]  /*3250*/  IADD3 R64, P4, R212, R27, RZ ;  /* 0x0000001bd4407210 */ /* 0x000fe20007f9e0ff */
[----:B------:R-:W-:-:S04]  /*3260*/  IMAD.WIDE R62, R214, 0x4, R62 ;  /* 0x00000004d63e7825 */ /* 0x000fc800078e023e */
[----:B------:R-:W-:Y:S01]  /*3270*/  IMAD.X R65, R213, 0x1, R12, P4 ;  /* 0x00000001d5417824 */ /* 0x000fe200020e060c */
[----:B------:R-:W-:Y:S01]  /*3280*/  IADD3 R62, P4, R62, R10, RZ ;  /* 0x0000000a3e3e7210 */ /* 0x000fe20007f9e0ff */
[----:B------:R-:W-:Y:S04]  /*3290*/  STL [R1+0x50], R227 ;  /* 0x000050e301007387 */ /* 0x000fe80000100800 */
[----:B------:R-:W-:Y:S01]  /*32a0*/  STL [R1+0x5c], R222 ;  /* 0x00005cde01007387 */ /* 0x000fe20000100800 */
[----:B------:R-:W-:Y:S01]  /*32b0*/  IMAD.X R63, R63, 0x1, R15, P4 ;  /* 0x000000013f3f7824 */ /* 0x000fe200020e060f */
[----:B------:R-:W-:Y:S02]  /*32c0*/  ISETP.GT.AND P4, PT, R216, 0xbf, !P1 ;  /* 0x000000bfd800780c */ /* 0x000fe40004f84270 */
[----:B------:R-:W-:Y:S04]  /*32d0*/  STL [R1+0x30], R5 ;  /* 0x0000300501007387 */ /* 0x000fe80000100800 */
[----:B------:R-:W-:Y:S04]  /*32e0*/  STL [R1+0x40], R0 ;  /* 0x0000400001007387 */ /* 0x000fe80000100800 */
[----:B------:R-:W-:Y:S04]  /*32f0*/  STL [R1+0x54], R226 ;  /* 0x000054e201007387 */ /* 0x000fe80000100800 */
[----:B------:R-:W-:Y:S04]  /*3300*/  STL [R1+0x60], R220 ;  /* 0x000060dc01007387 */ /* 0x000fe80000100800 */
[----:B------:R-:W-:Y:S04]  /*3310*/  STL [R1+0x34], R6 ;  /* 0x0000340601007387 */ /* 0x000fe80000100800 */
[----:B------:R-:W-:Y:S04]  /*3320*/  STL [R1+0x48], R8 ;  /* 0x0000480801007387 */ /* 0x000fe80000100800 */
[----:B------:R-:W-:Y:S04]  /*3330*/  STL [R1+0x58], R223 ;  /* 0x000058df01007387 */ /* 0x000fe80000100800 */
[----:B------:R0:W-:Y:S02]  /*3340*/  STL [R1+0x8c], R2 ;  /* 0x00008c0201007387 */ /* 0x0001e40000100800 */
[----:B0-----:R-:W-:-:S06]  /*3350*/  IMAD.MOV.U32 R2, RZ, RZ, RZ ;  /* 0x000000ffff027224 */ /* 0x001fcc00078e00ff */
[----:B------:R0:W4:Y:S01]  /*3360*/  @P4 LDG.E.EL R2, desc[UR8][R66.64] ;  /* 0x0000000842024981 */ /* 0x000122000c2e1900 */
[----:B------:R-:W-:-:S06]  /*3370*/  IMAD.MOV.U32 R7, RZ, RZ, RZ ;  /* 0x000000ffff077224 */ /* 0x000fcc00078e00ff */
[----:B------:R1:W5:Y:S01]  /*3380*/  @!P1 LDG.E.EL R7, desc[UR8][R68.64] ;  /* 0x0000000844079981 */ /* 0x000362000c2e1900 */
[----:B0-----:R-:W-:-:S04]  /*3390*/  IADD3 R66, P6, R218, UR12, RZ ;  /* 0x0000000cda427c10 */ /* 0x001fc8000ffde0ff */
[----:B------:R-:W-:Y:S02]  /*33a0*/  IADD3.X R67, R217, UR13, RZ, P6, !PT ;  /* 0x0000000dd9437c10 */ /* 0x000fe4000b7fe4ff */
[----:B-1----:R-:W-:Y:S01]  /*33b0*/  IADD3 R68, P6, R218, UR14, RZ ;  /* 0x0000000eda447c10 */ /* 0x002fe2000ffde0ff */
[----:B------:R-:W-:-:S03]  /*33c0*/  IMAD.WIDE R66, R37, 0x4, R66 ;  /* 0x0000000425427825 */ /* 0x000fc600078e0242 */
[----:B------:R-:W-:Y:S02]  /*33d0*/  IADD3.X R69, R217, UR15, RZ, P6, !PT ;  /* 0x0000000fd9457c10 */ /* 0x000fe4000b7fe4ff */
[----:B------:R-:W-:Y:S01]  /*33e0*/  IADD3 R66, P6, R66, R14, RZ ;  /* 0x0000000e42427210 */ /* 0x000fe20007fde0ff */
[----:B------:R-:W-:Y:S01]  /*33f0*/  IMAD.WIDE R68, R215, 0x4, R68 ;  /* 0x00000004d7447825 */ /* 0x000fe200078e0244 */
[----:B------:R-:W-:-:S03]  /*3400*/  CS2R R236, SRZ ;  /* 0x0000000000ec7805 */ /* 0x000fc6000001ff00 */
[--C-:B------:R-:W-:Y:S01]  /*3410*/  IMAD.X R67, R67, 0x1, R20.reuse, P6 ;  /* 0x0000000143437824 */ /* 0x100fe200030e0614 */
[----:B------:R-:W-:Y:S02]  /*3420*/  IADD3 R68, P6, R68, R14, RZ ;  /* 0x0000000e44447210 */ /* 0x000fe40007fde0ff */
[----:B------:R0:W3:Y:S03]  /*3430*/  @P2 LDG.E.EL R237, desc[UR8][R96.64] ;  /* 0x0000000860ed2981 */ /* 0x0000e6000c2e1900 */
[----:B------:R-:W-:Y:S01]  /*3440*/  IMAD.X R69, R69, 0x1, R20, P6 ;  /* 0x0000000145457824 */ /* 0x000fe200030e0614 */
[----:B------:R-:W-:Y:S02]  /*3450*/  CS2R R242, SRZ ;  /* 0x0000000000f27805 */ /* 0x000fe4000001ff00 */
[----:B------:R-:W-:Y:S02]  /*3460*/  CS2R R246, SRZ ;  /* 0x0000000000f67805 */ /* 0x000fe4000001ff00 */
[----:B------:R-:W-:-:S02]  /*3470*/  CS2R R250, SRZ ;  /* 0x0000000000fa7805 */ /* 0x000fc4000001ff00 */
[----:B------:R-:W-:Y:S01]  /*3480*/  CS2R R244, SRZ ;  /* 0x0000000000f47805 */ /* 0x000fe2000001ff00 */
[----:B------:R-:W-:Y:S01]  /*3490*/  IMAD.MOV.U32 R252, RZ, RZ, RZ ;  /* 0x000000fffffc7224 */ /* 0x000fe200078e00ff */
[----:B------:R-:W-:Y:S01]  /*34a0*/  CS2R R240, SRZ ;  /* 0x0000000000f07805 */ /* 0x000fe2000001ff00 */
[----:B0-----:R-:W-:Y:S01]  /*34b0*/  IMAD.MOV.U32 R96, RZ, RZ, RZ ;  /* 0x000000ffff607224 */ /* 0x001fe200078e00ff */
[----:B------:R-:W3:Y:S04]  /*34c0*/  @P2 LDG.E.EL R243, desc[UR8][R72.64] ;  /* 0x0000000848f32981 */ /* 0x000ee8000c2e1900 */
[----:B------:R-:W3:Y:S04]  /*34d0*/  @P5 LDG.E.EL R247, desc[UR8][R78.64] ;  /* 0x000000084ef75981 */ /* 0x000ee8000c2e1900 */
[----:B------:R0:W3:Y:S04]  /*34e0*/  @P2 LDG.E.EL R96, desc[UR8][R38.64] ;  /* 0x0000000826602981 */ /* 0x0000e8000c2e1900 */
[----:B------:R-:W3:Y:S04]  /*34f0*/  @P2 LDG.E.EL R246, desc[UR8][R80.64] ;  /* 0x0000000850f62981 */ /* 0x000ee8000c2e1900 */
[----:B------:R-:W3:Y:S01]  /*3500*/  @!P1 LDG.E.EL R251, desc[UR8][R108.64] ;  /* 0x000000086cfb9981 */ /* 0x000ee2000c2e1900 */
[----:B0-----:R-:W-:-:S03]  /*3510*/  CS2R R38, SRZ ;  /* 0x0000000000267805 */ /* 0x001fc6000001ff00 */
[----:B------:R-:W3:Y:S04]  /*3520*/  @P4 LDG.E.EL R245, desc[UR8][R82.64] ;  /* 0x0000000852f54981 */ /* 0x000ee8000c2e1900 */
[----:B------:R-:W3:Y:S04]  /*3530*/  @P5 LDG.E.EL R38, desc[UR8][R40.64] ;  /* 0x0000000828265981 */ /* 0x000ee8000c2e1900 */
[----:B------:R-:W3:Y:S04]  /*3540*/  @P4 LDG.E.EL R39, desc[UR8][R42.64] ;  /* 0x000000082a274981 */ /* 0x000ee8000c2e1900 */
[----:B------:R-:W3:Y:S04]  /*3550*/  @!P1 LDG.E.EL R242, desc[UR8][R84.64] ;  /* 0x0000000854f29981 */ /* 0x000ee8000c2e1900 */
[----:B------:R-:W3:Y:S04]  /*3560*/  @P4 LDG.E.EL R252, desc[UR8][R106.64] ;  /* 0x000000086afc4981 */ /* 0x000ee8000c2e1900 */
[----:B------:R-:W3:Y:S01]  /*3570*/  @P5 LDG.E.EL R241, desc[UR8][R110.64] ;  /* 0x000000086ef15981 */ /* 0x000ee2000c2e1900 */
[----:B------:R-:W-:-:S02]  /*3580*/  CS2R R230, SRZ ;  /* 0x0000000000e67805 */ /* 0x000fc4000001ff00 */
[----:B------:R-:W-:Y:S02]  /*3590*/  CS2R R228, SRZ ;  /* 0x0000000000e47805 */ /* 0x000fe4000001ff00 */
[----:B------:R-:W-:Y:S01]  /*35a0*/  CS2R R238, SRZ ;  /* 0x0000000000ee7805 */ /* 0x000fe2000001ff00 */
[----:B------:R-:W3:Y:S04]  /*35b0*/  @P2 LDG.E.EL R240, desc[UR8][R112.64] ;  /* 0x0000000870f02981 */ /* 0x000ee8000c2e1900 */
[----:B------:R-:W3:Y:S04]  /*35c0*/  @P2 LDG.E.EL R230, desc[UR8][R88.64] ;  /* 0x0000000858e62981 */ /* 0x000ee8000c2e1900 */
[----:B------:R-:W3:Y:S04]  /*35d0*/  @P4 LDG.E.EL R229, desc[UR8][R90.64] ;  /* 0x000000085ae54981 */ /* 0x000ee8000c2e1900 */
[----:B------:R-:W3:Y:S01]  /*35e0*/  @P4 LDG.E.EL R238, desc[UR8][R114.64] ;  /* 0x0000000872ee4981 */ /* 0x000ee2000c2e1900 */
[----:B------:R-:W-:Y:S01]  /*35f0*/  CS2R R234, SRZ ;  /* 0x0000000000ea7805 */ /* 0x000fe2000001ff00 */
[----:B------:R-:W-:-:S02]  /*3600*/  IMAD.MOV.U32 R219, RZ, RZ, R221 ;  /* 0x000000ffffdb7224 */ /* 0x000fc400078e00dd */
[----:B------:R-:W3:Y:S04]  /*3610*/  @P5 LDG.E.EL R231, desc[UR8][R86.64] ;  /* 0x0000000856e75981 */ /* 0x000ee8000c2e1900 */
[----:B------:R-:W3:Y:S04]  /*3620*/  @!P1 LDG.E.EL R235, desc[UR8][R116.64] ;  /* 0x0000000874eb9981 */ /* 0x000ee8000c2e1900 */
[----:B--2---:R-:W-:Y:S01]  /*3630*/  STL [R1+0x90], R249 ;  /* 0x000090f901007387 */ /* 0x004fe20000100800 */
[----:B------:R-:W-:-:S03]  /*3640*/  IMAD.MOV.U32 R216, RZ, RZ, R222 ;  /* 0x000000ffffd87224 */ /* 0x000fc600078e00de */
[----:B------:R-:W2:Y:S04]  /*3650*/  @P5 LDG.E.EL R228, desc[UR8][R148.64] ;  /* 0x0000000894e45981 */ /* 0x000ea8000c2e1900 */
[----:B------:R-:W2:Y:S04]  /*3660*/  @P5 LDG.E.EL R250, desc[UR8][R132.64] ;  /* 0x0000000884fa5981 */ /* 0x000ea8000c2e1900 */
[----:B------:R-:W2:Y:S04]  /*3670*/  @P4 LDG.E.EL R244, desc[UR8][R136.64] ;  /* 0x0000000888f44981 */ /* 0x000ea8000c2e1900 */
[----:B------:R-:W2:Y:S04]  /*3680*/  @P5 LDG.E.EL R236, desc[UR8][R140.64] ;  /* 0x000000088cec5981 */ /* 0x000ea8000c2e1900 */
[----:B------:R-:W2:Y:S04]  /*3690*/  @!P1 LDG.E.EL R239, desc[UR8][R138.64] ;  /* 0x000000088aef9981 */ /* 0x000ea8000c2e1900 */
[----:B------:R-:W2:Y:S04]  /*36a0*/  @P2 LDG.E.EL R234, desc[UR8][R142.64] ;  /* 0x000000088eea2981 */ /* 0x000ea8000c2e1900 */
[----:B----4-:R0:W-:Y:S02]  /*36b0*/  STL [R1+0x94], R2 ;  /* 0x0000940201007387 */ /* 0x0101e40000100800 */
[----:B0-----:R-:W-:-:S06]  /*36c0*/  IMAD.MOV.U32 R2, RZ, RZ, RZ ;  /* 0x000000ffff027224 */ /* 0x001fcc00078e00ff */
[----:B------:R0:W4:Y:S02]  /*36d0*/  @P5 LDG.E.EL R2, desc[UR8][R94.64] ;  /* 0x000000085e025981 */ /* 0x000124000c2e1900 */
[----:B0-----:R-:W-:-:S04]  /*36e0*/  IADD3 R94, P6, R218, UR16, RZ ;  /* 0x00000010da5e7c10 */ /* 0x001fc8000ffde0ff */
[----:B------:R-:W-:Y:S02]  /*36f0*/  IADD3.X R95, R217, UR17, RZ, P6, !PT ;  /* 0x00000011d95f7c10 */ /* 0x000fe4000b7fe4ff */
[----:B------:R-:W-:-:S04]  /*3700*/  IADD3 R97, P6, R29, UR25, RZ ;  /* 0x000000191d617c10 */ /* 0x000fc8000ffde0ff */
[----:B------:R-:W-:Y:S01]  /*3710*/  IADD3.X R213, R0, UR19, RZ, P6, !PT ;  /* 0x0000001300d57c10 */ /* 0x000fe2000b7fe4ff */
[----:B------:R-:W-:-:S03]  /*3720*/  IMAD.SHL.U32 R212, R97, 0x4, RZ ;  /* 0x0000000461d47824 */ /* 0x000fc600078e00ff */
[----:B------:R-:W-:Y:S02]  /*3730*/  SHF.L.U64.HI R97, R97, 0x2, R213 ;  /* 0x0000000261617819 */ /* 0x000fe400000102d5 */
[----:B------:R-:W-:Y:S01]  /*3740*/  IADD3 R40, P6, R212, UR10, RZ ;  /* 0x0000000ad4287c10 */ /* 0x000fe2000ffde0ff */
[----:B------:R-:W-:-:S03]  /*3750*/  IMAD.WIDE.U32 R94, R31, 0x4, R94 ;  /* 0x000000041f5e7825 */ /* 0x000fc600078e005e */
[----:B------:R-:W-:Y:S02]  /*3760*/  IADD3.X R41, R97, UR11, RZ, P6, !PT ;  /* 0x0000000b61297c10 */ /* 0x000fe4000b7fe4ff */
[----:B------:R-:W-:Y:S01]  /*3770*/  IADD3 R42, P6, R94, R27, RZ ;  /* 0x0000001b5e2a7210 */ /* 0x000fe20007fde0ff */
[----:B------:R-:W-:-:S04]  /*3780*/  IMAD.WIDE R40, R214, 0x4, R40 ;  /* 0x00000004d6287825 */ /* 0x000fc800078e0228 */
[----:B------:R-:W-:Y:S01]  /*3790*/  IMAD.X R43, R95, 0x1, R12, P6 ;  /* 0x000000015f2b7824 */ /* 0x000fe200030e060c */
[----:B------:R-:W-:Y:S01]  /*37a0*/  IADD3 R40, P6, R40, R10, RZ ;  /* 0x0000000a28287210 */ /* 0x000fe20007fde0ff */
[----:B------:R-:W-:Y:S01]  /*37b0*/  IMAD.MOV.U32 R94, RZ, RZ, RZ ;  /* 0x000000ffff5e7224 */ /* 0x000fe200078e00ff */
[----:B-----5:R0:W-:Y:S03]  /*37c0*/  STL [R1+0x98], R7 ;  /* 0x0000980701007387 */ /* 0x0201e60000100800 */
[----:B------:R-:W-:Y:S02]  /*37d0*/  IMAD.X R41, R41, 0x1, R15, P6 ;  /* 0x0000000129297824 */ /* 0x000fe400030e060f */
[----:B------:R1:W5:Y:S01]  /*37e0*/  @!P1 LDG.E.EL R94, desc[UR8][R44.64] ;  /* 0x000000082c5e9981 */ /* 0x000362000c2e1900 */
[----:B0-----:R-:W-:Y:S02]  /*37f0*/  CS2R R6, SRZ ;  /* 0x0000000000067805 */ /* 0x001fe4000001ff00 */
[----:B-1----:R-:W-:-:S04]  /*3800*/  IADD3 R44, P6, R212, UR12, RZ ;  /* 0x0000000cd42c7c10 */ /* 0x002fc8000ffde0ff */
[----:B------:R0:W2:Y:S01]  /*3810*/  @P5 LDG.E.EL R7, desc[UR8][R70.64] ;  /* 0x0000000846075981 */ /* 0x0000a2000c2e1900 */
[----:B------:R-:W-:Y:S01]  /*3820*/  IADD3.X R45, R97, UR13, RZ, P6, !PT ;  /* 0x0000000d612d7c10 */ /* 0x000fe2000b7fe4ff */
[----:B------:R-:W-:Y:S02]  /*3830*/  IMAD.MOV.U32 R0, RZ, RZ, RZ ;  /* 0x000000ffff007224 */ /* 0x000fe400078e00ff */
[----:B---3--:R1:W-:Y:S01]  /*3840*/  STL [R1+0x1c], R4 ;  /* 0x00001c0401007387 */ /* 0x0083e20000100800 */
[----:B------:R-:W-:-:S03]  /*3850*/  CS2R R248, SRZ ;  /* 0x0000000000f87805 */ /* 0x000fc6000001ff00 */
[----:B------:R-:W3:Y:S01]  /*3860*/  @!P1 LDG.E.EL R6, desc[UR8][R100.64] ;  /* 0x0000000864069981 */ /* 0x000ee2000c2e1900 */
[----:B0-----:R-:W-:Y:S01]  /*3870*/  IADD3 R70, P6, R212, UR14, RZ ;  /* 0x0000000ed4467c10 */ /* 0x001fe2000ffde0ff */
[----:B------:R-:W-:Y:S02]  /*3880*/  IMAD.WIDE R44, R37, 0x4, R44 ;  /* 0x00000004252c7825 */ /* 0x000fe400078e022c */
[----:B------:R0:W2:Y:S01]  /*3890*/  @P4 LDG.E.EL R0, desc[UR8][R74.64] ;  /* 0x000000084a004981 */ /* 0x0000a2000c2e1900 */
[----:B------:R-:W-:Y:S02]  /*38a0*/  IADD3.X R71, R97, UR15, RZ, P6, !PT ;  /* 0x0000000f61477c10 */ /* 0x000fe4000b7fe4ff */
[----:B------:R-:W-:Y:S01]  /*38b0*/  IADD3 R44, P6, R44, R14, RZ ;  /* 0x0000000e2c2c7210 */ /* 0x000fe20007fde0ff */
[----:B-1----:R-:W-:Y:S01]  /*38c0*/  IMAD.MOV.U32 R4, RZ, RZ, RZ ;  /* 0x000000ffff047224 */ /* 0x002fe200078e00ff */
[----:B------:R-:W2:Y:S01]  /*38d0*/  @P5 LDG.E.EL R249, desc[UR8][R102.64] ;  /* 0x0000000866f95981 */ /* 0x000ea2000c2e1900 */
[----:B------:R-:W-:-:S03]  /*38e0*/  IMAD.WIDE R70, R215, 0x4, R70 ;  /* 0x00000004d7467825 */ /* 0x000fc600078e0246 */
[----:B------:R-:W2:Y:S01]  /*38f0*/  @P2 LDG.E.EL R248, desc[UR8][R134.64] ;  /* 0x0000000886f82981 */ /* 0x000ea2000c2e1900 */
[--C-:B------:R-:W-:Y:S01]  /*3900*/  IMAD.X R45, R45, 0x1, R20.reuse, P6 ;  /* 0x000000012d2d7824 */ /* 0x100fe200030e0614 */
[----:B------:R-:W-:Y:S02]  /*3910*/  IADD3 R70, P6, R70, R14, RZ ;  /* 0x0000000e46467210 */ /* 0x000fe40007fde0ff */
[----:B------:R-:W2:Y:S03]  /*3920*/  @P4 LDG.E.EL R4, desc[UR8][R98.64] ;  /* 0x0000000862044981 */ /* 0x000ea6000c2e1900 */
[----:B------:R-:W-:Y:S01]  /*3930*/  IMAD.X R71, R71, 0x1, R20, P6 ;  /* 0x0000000147477824 */ /* 0x000fe200030e0614 */
[----:B------:R-:W-:-:S04]  /*3940*/  IADD3 R72, P6, R212, UR16, RZ ;  /* 0x00000010d4487c10 */ /* 0x000fc8000ffde0ff */
[----:B------:R-:W-:Y:S02]  /*3950*/  IADD3.X R73, R97, UR17, RZ, P6, !PT ;  /* 0x0000001161497c10 */ /* 0x000fe4000b7fe4ff */
[----:B------:R-:W-:-:S04]  /*3960*/  IADD3 R95, P6, R28, UR26, RZ ;  /* 0x0000001a1c5f7c10 */ /* 0x000fc8000ffde0ff */
[----:B0-----:R-:W-:Y:S01]  /*3970*/  IADD3.X R74, R8, UR20, RZ, P6, !PT ;  /* 0x00000014084a7c10 */ /* 0x001fe2000b7fe4ff */
[C---:B------:R-:W-:Y:S01]  /*3980*/  IMAD.SHL.U32 R97, R95.reuse, 0x4, RZ ;  /* 0x000000045f617824 */ /* 0x040fe200078e00ff */
[----:B------:R-:W-:Y:S02]  /*3990*/  CS2R R8, SRZ ;  /* 0x0000000000087805 */ /* 0x000fe4000001ff00 */
[----:B------:R-:W-:Y:S02]  /*39a0*/  SHF.L.U64.HI R95, R95, 0x2, R74 ;  /* 0x000000025f5f7819 */ /* 0x000fe4000001024a */
[----:B------:R-:W-:Y:S01]  /*39b0*/  IADD3 R74, P6, R97, UR10, RZ ;  /* 0x0000000a614a7c10 */ /* 0x000fe2000ffde0ff */
[----:B------:R-:W-:Y:S01]  /*39c0*/  IMAD.WIDE.U32 R72, R31, 0x4, R72 ;  /* 0x000000041f487825 */ /* 0x000fe200078e0048 */
[----:B------:R0:W2:Y:S02]  /*39d0*/  @!P1 LDG.E.EL R8, desc[UR8][R76.64] ;  /* 0x000000084c089981 */ /* 0x0000a4000c2e1900 */
[----:B------:R-:W-:-:S02]  /*39e0*/  IADD3.X R75, R95, UR11, RZ, P6, !PT ;  /* 0x0000000b5f4b7c10 */ /* 0x000fc4000b7fe4ff */
[----:B------:R-:W2:Y:S01]  /*39f0*/  @P2 LDG.E.EL R9, desc[UR8][R104.64] ;  /* 0x0000000868092981 */ /* 0x000ea2000c2e1900 */
[----:B------:R-:W-:Y:S01]  /*3a00*/  IMAD.WIDE R74, R214, 0x4, R74 ;  /* 0x00000004d64a7825 */ /* 0x000fe200078e024a */
[----:B0-----:R-:W-:-:S05]  /*3a10*/  IADD3 R76, P6, R72, R27, RZ ;  /* 0x0000001b484c7210 */ /* 0x001fca0007fde0ff */
[----:B------:R-:W-:Y:S01]  /*3a20*/  IMAD.X R77, R73, 0x1, R12, P6 ;  /* 0x00000001494d7824 */ /* 0x000fe200030e060c */
[----:B------:R-:W-:Y:S01]  /*3a30*/  IADD3 R74, P6, R74, R10, RZ ;  /* 0x0000000a4a4a7210 */ /* 0x000fe20007fde0ff */
[----:B------:R-:W-:-:S04]  /*3a40*/  IMAD.MOV.U32 R72, RZ, RZ, RZ ;  /* 0x000000ffff487224 */ /* 0x000fc800078e00ff */
[----:B------:R-:W-:Y:S01]  /*3a50*/  IMAD.X R75, R75, 0x1, R15, P6 ;  /* 0x000000014b4b7824 */ /* 0x000fe200030e060f */
[----:B------:R-:W-:Y:S01]  /*3a60*/  IADD3 R98, P6, R97, UR12, RZ ;  /* 0x0000000c61627c10 */ /* 0x000fe2000ffde0ff */
[----:B------:R0:W2:Y:S03]  /*3a70*/  @P5 LDG.E.EL R72, desc[UR8][R46.64] ;  /* 0x000000082e485981 */ /* 0x0000a6000c2e1900 */
[----:B------:R-:W-:Y:S02]  /*3a80*/  IADD3.X R99, R95, UR13, RZ, P6, !PT ;  /* 0x0000000d5f637c10 */ /* 0x000fe4000b7fe4ff */
[----:B0-----:R-:W-:Y:S01]  /*3a90*/  IADD3 R46, P6, R97, UR14, RZ ;  /* 0x0000000e612e7c10 */ /* 0x001fe2000ffde0ff */
[----:B------:R-:W-:-:S03]  /*3aa0*/  IMAD.WIDE R98, R37, 0x4, R98 ;  /* 0x0000000425627825 */ /* 0x000fc600078e0262 */
[----:B------:R-:W-:Y:S02]  /*3ab0*/  IADD3.X R47, R95, UR15, RZ, P6, !PT ;  /* 0x0000000f5f2f7c10 */ /* 0x000fe4000b7fe4ff */
[----:B------:R-:W-:Y:S01]  /*3ac0*/  IADD3 R100, P6, R98, R14, RZ ;  /* 0x0000000e62647210 */ /* 0x000fe20007fde0ff */
[----:B------:R-:W-:-:S04]  /*3ad0*/  IMAD.WIDE R46, R215, 0x4, R46 ;  /* 0x00000004d72e7825 */ /* 0x000fc800078e022e */
[----:B------:R-:W-:Y:S01]  /*3ae0*/  IMAD.X R101, R99, 0x1, R20, P6 ;  /* 0x0000000163657824 */ /* 0x000fe200030e0614 */
[----:B------:R-:W-:-:S05]  /*3af0*/  IADD3 R102, P6, R46, R14, RZ ;  /* 0x0000000e2e667210 */ /* 0x000fca0007fde0ff */
[----:B------:R-:W-:Y:S01]  /*3b00*/  IMAD.X R103, R47, 0x1, R20, P6 ;  /* 0x000000012f677824 */ /* 0x000fe200030e0614 */
[----:B------:R-:W-:Y:S02]  /*3b10*/  CS2R R46, SRZ ;  /* 0x00000000002e7805 */ /* 0x000fe4000001ff00 */
[----:B------:R-:W-:-:S04]  /*3b20*/  IADD3 R98, P6, R97, UR16, RZ ;  /* 0x0000001061627c10 */ /* 0x000fc8000ffde0ff */
[----:B------:R-:W-:Y:S01]  /*3b30*/  IADD3.X R99, R95, UR17, RZ, P6, !PT ;  /* 0x000000115f637c10 */ /* 0x000fe2000b7fe4ff */
[----:B------:R0:W2:Y:S04]  /*3b40*/  @P2 LDG.E.EL R46, desc[UR8][R48.64] ;  /* 0x00000008302e2981 */ /* 0x0000a8000c2e1900 */
[----:B------:R1:W2:Y:S01]  /*3b50*/  @P4 LDG.E.EL R47, desc[UR8][R50.64] ;  /* 0x00000008322f4981 */ /* 0x0002a2000c2e1900 */
[----:B0-----:R-:W-:-:S04]  /*3b60*/  IADD3 R49, P6, R26, UR24, RZ ;  /* 0x000000181a317c10 */ /* 0x001fc8000ffde0ff */
[----:B------:R-:W-:Y:S01]  /*3b70*/  IADD3.X R95, R227, UR18, RZ, P6, !PT ;  /* 0x00000012e35f7c10 */ /* 0x000fe2000b7fe4ff */
[----:B------:R-:W-:-:S03]  /*3b80*/  IMAD.SHL.U32 R73, R49, 0x4, RZ ;  /* 0x0000000431497824 */ /* 0x000fc600078e00ff */
[----:B------:R-:W-:Y:S02]  /*3b90*/  SHF.L.U64.HI R49, R49, 0x2, R95 ;  /* 0x0000000231317819 */ /* 0x000fe4000001025f */
[----:B-1----:R-:W-:Y:S01]  /*3ba0*/  IADD3 R50, P6, R73, UR10, RZ ;  /* 0x0000000a49327c10 */ /* 0x002fe2000ffde0ff */
[----:B------:R-:W-:-:S03]  /*3bb0*/  IMAD.WIDE.U32 R98, R31, 0x4, R98 ;  /* 0x000000041f627825 */ /* 0x000fc600078e0062 */
[----:B------:R-:W-:Y:S01]  /*3bc0*/  IADD3.X R51, R49, UR11, RZ, P6, !PT ;  /* 0x0000000b31337c10 */ /* 0x000fe2000b7fe4ff */
[----:B------:R-:W-:Y:S01]  /*3bd0*/  IMAD.MOV.U32 R48, RZ, RZ, RZ ;  /* 0x000000ffff307224 */ /* 0x000fe200078e00ff */
[----:B------:R-:W-:Y:S01]  /*3be0*/  IADD3 R98, P6, R98, R27, RZ ;  /* 0x0000001b62627210 */ /* 0x000fe20007fde0ff */
[----:B------:R-:W-:-:S04]  /*3bf0*/  IMAD.WIDE R50, R214, 0x4, R50 ;  /* 0x00000004d6327825 */ /* 0x000fc800078e0232 */
[----:B------:R0:W2:Y:S01]  /*3c00*/  @!P1 LDG.E.EL R48, desc[UR8][R52.64] ;  /* 0x0000000834309981 */ /* 0x0000a2000c2e1900 */
[----:B------:R-:W-:Y:S01]  /*3c10*/  IMAD.X R99, R99, 0x1, R12, P6 ;  /* 0x0000000163637824 */ /* 0x000fe200030e060c */
[----:B0-----:R-:W-:-:S05]  /*3c20*/  IADD3 R52, P6, R50, R10, RZ ;  /* 0x0000000a32347210 */ /* 0x001fca0007fde0ff */
        /* <DEDUP_REMOVED lines=14> */
[----:B------:R-:W-:Y:S01]  /*3d10*/  IADD3.X R49, R226, UR19, RZ, P6, !PT ;  /* 0x00000013e2317c10 */ /* 0x000fe2000b7fe4ff */
[----:B------:R-:W-:Y:S02]  /*3d20*/  IMAD.SHL.U32 R108, R97, 0x4, RZ ;  /* 0x00000004616c7824 */ /* 0x000fe400078e00ff */
[----:B------:R-:W-:Y:S01]  /*3d30*/  IMAD.WIDE.U32 R50, R31, 0x4, R50 ;  /* 0x000000041f327825 */ /* 0x000fe200078e0032 */
[----:B------:R-:W-:Y:S02]  /*3d40*/  SHF.L.U64.HI R97, R97, 0x2, R49 ;  /* 0x0000000261617819 */ /* 0x000fe40000010231 */
[----:B------:R-:W-:-:S04]  /*3d50*/  IADD3 R82, P6, R108, UR10, RZ ;  /* 0x0000000a6c527c10 */ /* 0x000fc8000ffde0ff */
[----:B------:R-:W-:Y:S02]  /*3d60*/  IADD3.X R83, R97, UR11, RZ, P6, !PT ;  /* 0x0000000b61537c10 */ /* 0x000fe4000b7fe4ff */
[----:B------:R-:W-:-:S05]  /*3d70*/  IADD3 R84, P6, R50, R27, RZ ;  /* 0x0000001b32547210 */ /* 0x000fca0007fde0ff */
[----:B------:R-:W-:Y:S02]  /*3d80*/  IMAD.X R85, R51, 0x1, R12, P6 ;  /* 0x0000000133557824 */ /* 0x000fe400030e060c */
[----:B------:R-:W0:Y:S02]  /*3d90*/  LDC.64 R50, c[0x0][0x268] ;  /* 0x00009a00ff327b82 */ /* 0x000e240000000a00 */
[----:B0-----:R-:W-:-:S06]  /*3da0*/  IMAD.WIDE.U32 R50, R225, 0x8, R50 ;  /* 0x00000008e1327825 */ /* 0x001fcc00078e0032 */
[----:B------:R-:W2:Y:S01]  /*3db0*/  LDG.E.EL.64 R50, desc[UR8][R50.64] ;  /* 0x0000000832327981 */ /* 0x000ea2000c2e1b00 */
[----:B------:R-:W-:-:S03]  /*3dc0*/  IMAD.WIDE R82, R214, 0x4, R82 ;  /* 0x00000004d6527825 */ /* 0x000fc600078e0252 */
[----:B------:R-:W-:-:S05]  /*3dd0*/  IADD3 R82, P6, R82, R10, RZ ;  /* 0x0000000a52527210 */ /* 0x000fca0007fde0ff */
[----:B------:R-:W-:Y:S02]  /*3de0*/  IMAD.X R83, R83, 0x1, R15, P6 ;  /* 0x0000000153537824 */ /* 0x000fe400030e060f */
[----:B------:R-:W-:-:S06]  /*3df0*/  IMAD.MOV.U32 R221, RZ, RZ, RZ ;  /* 0x000000ffffdd7224 */ /* 0x000fcc00078e00ff */
[----:B------:R-:W3:Y:S01]  /*3e00*/  @P4 LDG.E.EL R221, desc[UR8][R122.64] ;  /* 0x000000087add4981 */ /* 0x000ee2000c2e1900 */
[----:B------:R-:W-:Y:S01]  /*3e10*/  CS2R R226, SRZ ;  /* 0x0000000000e27805 */ /* 0x000fe2000001ff00 */
[----:B------:R-:W-:-:S05]  /*3e20*/  IMAD.MOV.U32 R213, RZ, RZ, R220 ;  /* 0x000000ffffd57224 */ /* 0x000fca00078e00dc */
[----:B------:R-:W3:Y:S01]  /*3e30*/  @P2 LDG.E.EL R226, desc[UR8][R150.64] ;  /* 0x0000000896e22981 */ /* 0x000ee2000c2e1900 */
[----:B------:R-:W-:-:S03]  /*3e40*/  IMAD.MOV.U32 R220, RZ, RZ, RZ ;  /* 0x000000ffffdc7224 */ /* 0x000fc600078e00ff */
[----:B------:R-:W3:Y:S04]  /*3e50*/  @!P1 LDG.E.EL R227, desc[UR8][R92.64] ;  /* 0x000000085ce39981 */ /* 0x000ee8000c2e1900 */
[----:B------:R-:W3:Y:S01]  /*3e60*/  @!P1 LDG.E.EL R220, desc[UR8][R124.64] ;  /* 0x000000087cdc9981 */ /* 0x000ee2000c2e1900 */
[----:B--2---:R-:W-:Y:S02]  /*3e70*/  R2UR UR5, R51 ;  /* 0x00000000330572ca */ /* 0x004fe400000e0000 */
[----:B------:R-:W-:-:S11]  /*3e80*/  R2UR UR4, R50 ;  /* 0x00000000320472ca */ /* 0x000fd600000e0000 */
[----:B------:R-:W-:-:S04]  /*3e90*/  USHF.R.U32.HI UR6, URZ, 0x1c, UR5 ;  /* 0x0000001c3f067899 */ /* 0x000fc80008011605 */
[----:B------:R-:W-:-:S04]  /*3ea0*/  ULOP3.LUT UR6, UR6, 0x8, URZ, 0xc0, !UPT ;  /* 0x0000000806067892 */ /* 0x000fc8000f8ec03f */
[----:B------:R-:W-:-:S04]  /*3eb0*/  UIADD3 UR6, UP0, UR4, UR6, URZ ;  /* 0x0000000604067290 */ /* 0x000fc8000ff1e03f */
[----:B------:R-:W-:Y:S02]  /*3ec0*/  USHF.L.U32 UR29, UR6, 0x3, URZ ;  /* 0x00000003061d7899 */ /* 0x000fe4000800063f */
[----:B------:R-:W-:-:S04]  /*3ed0*/  UIADD3.X UR7, URZ, UR5, URZ, UP0, !UPT ;  /* 0x000000053f077290 */ /* 0x000fc800087fe43f */
[----:B------:R-:W-:Y:S01]  /*3ee0*/  USHF.L.U64.HI UR23, UR6, 0x3, UR7 ;  /* 0x0000000306177899 */ /* 0x000fe20008010207 */
[----:B------:R-:W-:-:S05]  /*3ef0*/  IADD3 R73, P6, R36, UR29, RZ ;  /* 0x0000001d24497c10 */ /* 0x000fca000ffde0ff */
[----:B------:R-:W-:Y:S01]  /*3f00*/  IADD3.X R49, R224, UR23, RZ, P6, !PT ;  /* 0x00000017e0317c10 */ /* 0x000fe2000b7fe4ff */
[----:B------:R-:W-:-:S03]  /*3f10*/  IMAD.SHL.U32 R95, R73, 0x4, RZ ;  /* 0x00000004495f7824 */ /* 0x000fc600078e00ff */
[----:B------:R-:W-:Y:S01]  /*3f20*/  SHF.L.U64.HI R73, R73, 0x2, R49 ;  /* 0x0000000249497819 */ /* 0x000fe20000010231 */
[----:B------:R-:W-:Y:S01]  /*3f30*/  IMAD.MOV.U32 R49, RZ, RZ, RZ ;  /* 0x000000ffff317224 */ /* 0x000fe200078e00ff */
[----:B------:R-:W-:-:S04]  /*3f40*/  IADD3 R50, P6, R95, UR10, RZ ;  /* 0x0000000a5f327c10 */ /* 0x000fc8000ffde0ff */
[----:B------:R-:W-:Y:S01]  /*3f50*/  IADD3.X R51, R73, UR11, RZ, P6, !PT ;  /* 0x0000000b49337c10 */ /* 0x000fe2000b7fe4ff */
[----:B------:R0:W2:Y:S02]  /*3f60*/  @P5 LDG.E.EL R49, desc[UR8][R54.64] ;  /* 0x0000000836315981 */ /* 0x0000a4000c2e1900 */
[----:B------:R-:W-:Y:S01]  /*3f70*/  IMAD.WIDE R50, R214, 0x4, R50 ;  /* 0x00000004d6327825 */ /* 0x000fe200078e0232 */
[----:B0-----:R-:W-:-:S04]  /*3f80*/  IADD3 R54, P6, R108, UR12, RZ ;  /* 0x0000000c6c367c10 */ /* 0x001fc8000ffde0ff */
[----:B------:R-:W-:Y:S02]  /*3f90*/  IADD3.X R55, R97, UR13, RZ, P6, !PT ;  /* 0x0000000d61377c10 */ /* 0x000fe4000b7fe4ff */
[----:B------:R-:W-:Y:S01]  /*3fa0*/  IADD3 R104, P6, R50, R10, RZ ;  /* 0x0000000a32687210 */ /* 0x000fe20007fde0ff */
[----:B------:R-:W-:-:S04]  /*3fb0*/  IMAD.WIDE R54, R37, 0x4, R54 ;  /* 0x0000000425367825 */ /* 0x000fc800078e0236 */
[----:B------:R-:W-:Y:S01]  /*3fc0*/  IMAD.X R105, R51, 0x1, R15, P6 ;  /* 0x0000000133697824 */ /* 0x000fe200030e060f */
[----:B------:R-:W-:Y:S02]  /*3fd0*/  CS2R R50, SRZ ;  /* 0x0000000000327805 */ /* 0x000fe4000001ff00 */
[----:B------:R-:W-:-:S05]  /*3fe0*/  IADD3 R106, P6, R54, R14, RZ ;  /* 0x0000000e366a7210 */ /* 0x000fca0007fde0ff */
[----:B------:R-:W-:Y:S01]  /*3ff0*/  IMAD.X R107, R55, 0x1, R20, P6 ;  /* 0x00000001376b7824 */ /* 0x000fe200030e0614 */
[----:B------:R0:W2:Y:S04]  /*4000*/  @P2 LDG.E.EL R50, desc[UR8][R56.64] ;  /* 0x0000000838322981 */ /* 0x0000a8000c2e1900 */
[----:B------:R1:W2:Y:S01]  /*4010*/  @P4 LDG.E.EL R51, desc[UR8][R58.64] ;  /* 0x000000083a334981 */ /* 0x0002a2000c2e1900 */
[----:B0-----:R-:W-:-:S04]  /*4020*/  IADD3 R56, P6, R108, UR14, RZ ;  /* 0x0000000e6c387c10 */ /* 0x001fc8000ffde0ff */
[----:B------:R-:W-:Y:S02]  /*4030*/  IADD3.X R57, R97, UR15, RZ, P6, !PT ;  /* 0x0000000f61397c10 */ /* 0x000fe4000b7fe4ff */
[----:B------:R-:W-:Y:S01]  /*4040*/  IADD3 R54, P6, R108, UR16, RZ ;  /* 0x000000106c367c10 */ /* 0x000fe2000ffde0ff */
[----:B------:R-:W-:-:S03]  /*4050*/  IMAD.WIDE R56, R215, 0x4, R56 ;  /* 0x00000004d7387825 */ /* 0x000fc600078e0238 */
[----:B------:R-:W-:Y:S02]  /*4060*/  IADD3.X R55, R97, UR17, RZ, P6, !PT ;  /* 0x0000001161377c10 */ /* 0x000fe4000b7fe4ff */
[----:B------:R-:W-:Y:S01]  /*4070*/  IADD3 R110, P6, R56, R14, RZ ;  /* 0x0000000e386e7210 */ /* 0x000fe20007fde0ff */
[----:B------:R-:W-:-:S04]  /*4080*/  IMAD.WIDE.U32 R54, R31, 0x4, R54 ;  /* 0x000000041f367825 */ /* 0x000fc800078e0036 */
[----:B------:R-:W-:Y:S01]  /*4090*/  IMAD.X R111, R57, 0x1, R20, P6 ;  /* 0x00000001396f7824 */ /* 0x000fe200030e0614 */
[----:B------:R-:W-:Y:S01]  /*40a0*/  IADD3 R108, P6, R54, R27, RZ ;  /* 0x0000001b366c7210 */ /* 0x000fe20007fde0ff */
[----:B------:R-:W-:-:S04]  /*40b0*/  IMAD.MOV.U32 R54, RZ, RZ, RZ ;  /* 0x000000ffff367224 */ /* 0x000fc800078e00ff */
[----:B------:R-:W-:Y:S01]  /*40c0*/  IMAD.X R109, R55, 0x1, R12, P6 ;  /* 0x00000001376d7824 */ /* 0x000fe200030e060c */
[----:B------:R-:W-:Y:S01]  /*40d0*/  IADD3 R55, P6, R24, UR26, RZ ;  /* 0x0000001a18377c10 */ /* 0x000fe2000ffde0ff */
[----:B------:R0:W2:Y:S03]  /*40e0*/  @!P1 LDG.E.EL R54, desc[UR8][R60.64] ;  /* 0x000000083c369981 */ /* 0x0000a6000c2e1900 */
[----:B-1----:R-:W-:Y:S02]  /*40f0*/  IADD3.X R58, R223, UR20, RZ, P6, !PT ;  /* 0x00000014df3a7c10 */ /* 0x002fe4000b7fe4ff */
[----:B------:R-:W-:Y:S01]  /*4100*/  IADD3 R56, P6, R95, UR12, RZ ;  /* 0x0000000c5f387c10 */ /* 0x000fe2000ffde0ff */
[----:B0-----:R-:W-:-:S03]  /*4110*/  IMAD.SHL.U32 R60, R55, 0x4, RZ ;  /* 0x00000004373c7824 */ /* 0x001fc600078e00ff */
[----:B------:R-:W-:Y:S02]  /*4120*/  IADD3.X R57, R73, UR13, RZ, P6, !PT ;  /* 0x0000000d49397c10 */ /* 0x000fe4000b7fe4ff */
[----:B------:R-:W-:Y:S02]  /*4130*/  SHF.L.U64.HI R55, R55, 0x2, R58 ;  /* 0x0000000237377819 */ /* 0x000fe4000001023a */
        /* <DEDUP_REMOVED lines=18> */
[----:B------:R-:W-:Y:S02]  /*4260*/  IADD3 R58, P6, R60, UR14, RZ ;  /* 0x0000000e3c3a7c10 */ /* 0x000fe4000ffde0ff */
[----:B------:R-:W-:Y:S02]  /*4270*/  CS2R R224, SRZ ;  /* 0x0000000000e07805 */ /* 0x000fe4000001ff00 */
[----:B------:R-:W-:Y:S02]  /*4280*/  IADD3.X R59, R55, UR15, RZ, P6, !PT ;  /* 0x0000000f373b7c10 */ /* 0x000fe4000b7fe4ff */
[----:B------:R-:W-:Y:S02]  /*4290*/  IADD3 R56, P6, R60, UR16, RZ ;  /* 0x000000103c387c10 */ /* 0x000fe4000ffde0ff */
[----:B------:R0:W2:Y:S01]  /*42a0*/  @P5 LDG.E.EL R225, desc[UR8][R118.64] ;  /* 0x0000000876e15981 */ /* 0x0000a2000c2e1900 */
[----:B------:R-:W-:Y:S01]  /*42b0*/  IMAD.WIDE R58, R215, 0x4, R58 ;  /* 0x00000004d73a7825 */ /* 0x000fe200078e023a */
[----:B------:R-:W-:Y:S01]  /*42c0*/  IADD3.X R57, R55, UR17, RZ, P6, !PT ;  /* 0x0000001137397c10 */ /* 0x000fe2000b7fe4ff */
[----:B------:R-:W-:Y:S01]  /*42d0*/  USHF.R.U32.HI UR6, URZ, 0x1c, UR5 ;  /* 0x0000001c3f067899 */ /* 0x000fe20008011605 */
[----:B------:R-:W-:Y:S01]  /*42e0*/  CS2R R222, SRZ ;  /* 0x0000000000de7805 */ /* 0x000fe2000001ff00 */
[----:B------:R-:W2:Y:S01]  /*42f0*/  @!P1 LDG.E.EL R224, desc[UR8][R152.64] ;  /* 0x0000000898e09981 */ /* 0x000ea2000c2e1900 */
[----:B------:R-:W-:Y:S01]  /*4300*/  IMAD.WIDE.U32 R56, R31, 0x4, R56 ;  /* 0x000000041f387825 */ /* 0x000fe200078e0038 */
[----:B0-----:R-:W-:Y:S01]  /*4310*/  IADD3 R118, P6, R58, R14, RZ ;  /* 0x0000000e3a767210 */ /* 0x001fe20007fde0ff */
[----:B------:R-:W-:-:S02]  /*4320*/  ULOP3.LUT UR6, UR6, 0x8, URZ, 0xc0, !UPT ;  /* 0x0000000806067892 */ /* 0x000fc4000f8ec03f */
[----:B------:R0:W2:Y:S02]  /*4330*/  @P2 LDG.E.EL R223, desc[UR8][R120.64] ;  /* 0x0000000878df2981 */ /* 0x0000a4000c2e1900 */
[----:B------:R-:W-:Y:S01]  /*4340*/  IMAD.X R119, R59, 0x1, R20, P6 ;  /* 0x000000013b777824 */ /* 0x000fe200030e0614 */
[----:B------:R-:W-:Y:S01]  /*4350*/  IADD3 R116, P6, R56, R27, RZ ;  /* 0x0000001b38747210 */ /* 0x000fe20007fde0ff */
[----:B------:R-:W-:Y:S01]  /*4360*/  UIADD3 UR6, UP0, UR4, UR6, URZ ;  /* 0x0000000604067290 */ /* 0x000fe2000ff1e03f */
[----:B------:R-:W2:Y:S03]  /*4370*/  @P4 LDG.E.EL R222, desc[UR8][R154.64] ;  /* 0x000000089ade4981 */ /* 0x000ea6000c2e1900 */
[----:B------:R-:W-:Y:S01]  /*4380*/  IMAD.X R117, R57, 0x1, R12, P6 ;  /* 0x0000000139757824 */ /* 0x000fe200030e060c */
[----:B------:R-:W-:Y:S01]  /*4390*/  USHF.L.U32 UR28, UR6, 0x3, URZ ;  /* 0x00000003061c7899 */ /* 0x000fe2000800063f */
[----:B------:R-:W-:Y:S01]  /*43a0*/  IADD3 R56, P6, R95, UR16, RZ ;  /* 0x000000105f387c10 */ /* 0x000fe2000ffde0ff */
[----:B------:R-:W-:-:S03]  /*43b0*/  UIADD3.X UR7, URZ, UR5, URZ, UP0, !UPT ;  /* 0x000000053f077290 */ /* 0x000fc600087fe43f */
[----:B------:R-:W-:Y:S01]  /*43c0*/  IADD3.X R57, R73, UR17, RZ, P6, !PT ;  /* 0x0000001149397c10 */ /* 0x000fe2000b7fe4ff */
[----:B------:R-:W-:Y:S01]  /*43d0*/  USHF.L.U64.HI UR22, UR6, 0x3, UR7 ;  /* 0x0000000306167899 */ /* 0x000fe20008010207 */
[----:B------:R-:W-:-:S05]  /*43e0*/  IADD3 R87, P6, R35, UR28, RZ ;  /* 0x0000001c23577c10 */ /* 0x000fca000ffde0ff */
[----:B------:R-:W-:Y:S01]  /*43f0*/  IMAD.SHL.U32 R95, R87, 0x4, RZ ;  /* 0x00000004575f7824 */ /* 0x000fe200078e00ff */
[----:B------:R-:W-:Y:S01]  /*4400*/  IADD3.X R55, R219, UR22, RZ, P6, !PT ;  /* 0x00000016db377c10 */ /* 0x000fe2000b7fe4ff */
[----:B------:R-:W-:-:S03]  /*4410*/  IMAD.WIDE.U32 R56, R31, 0x4, R56 ;  /* 0x000000041f387825 */ /* 0x000fc600078e0038 */
[----:B------:R-:W-:Y:S02]  /*4420*/  SHF.L.U64.HI R87, R87, 0x2, R55 ;  /* 0x0000000257577819 */ /* 0x000fe40000010237 */
[----:B------:R-:W-:-:S04]  /*4430*/  IADD3 R58, P6, R95, UR10, RZ ;  /* 0x0000000a5f3a7c10 */ /* 0x000fc8000ffde0ff */
[----:B------:R-:W-:Y:S02]  /*4440*/  IADD3.X R59, R87, UR11, RZ, P6, !PT ;  /* 0x0000000b573b7c10 */ /* 0x000fe4000b7fe4ff */
[----:B0-----:R-:W-:Y:S01]  /*4450*/  IADD3 R120, P6, R56, R27, RZ ;  /* 0x0000001b38787210 */ /* 0x001fe20007fde0ff */
        /* <DEDUP_REMOVED lines=10> */
[----:B------:R-:W-:Y:S02]  /*4500*/  CS2R R56, SRZ ;  /* 0x0000000000387805 */ /* 0x000fe4000001ff00 */
[----:B------:R-:W-:Y:S01]  /*4510*/  IADD3 R60, P6, R148, UR10, RZ ;  /* 0x0000000a943c7c10 */ /* 0x000fe2000ffde0ff */
[----:B------:R-:W-:-:S03]  /*4520*/  IMAD.WIDE R58, R37, 0x4, R58 ;  /* 0x00000004253a7825 */ /* 0x000fc600078e023a */
[----:B------:R-:W-:Y:S01]  /*4530*/  IADD3.X R61, R149, UR11, RZ, P6, !PT ;  /* 0x0000000b953d7c10 */ /* 0x000fe2000b7fe4ff */
[----:B------:R0:W2:Y:S01]  /*4540*/  @P2 LDG.E.EL R56, desc[UR8][R128.64] ;  /* 0x0000000880382981 */ /* 0x0000a2000c2e1900 */
[----:B------:R-:W-:Y:S02]  /*4550*/  IMAD.MOV.U32 R55, RZ, RZ, RZ ;  /* 0x000000ffff377224 */ /* 0x000fe400078e00ff */
[----:B------:R-:W-:Y:S01]  /*4560*/  IMAD.WIDE R60, R214, 0x4, R60 ;  /* 0x00000004d63c7825 */ /* 0x000fe200078e023c */
[----:B------:R-:W2:Y:S04]  /*4570*/  @P4 LDG.E.EL R57, desc[UR8][R130.64] ;  /* 0x0000000882394981 */ /* 0x000ea8000c2e1900 */
[----:B------:R1:W2:Y:S01]  /*4580*/  @P5 LDG.E.EL R55, desc[UR8][R126.64] ;  /* 0x000000087e375981 */ /* 0x0002a2000c2e1900 */
[----:B0-----:R-:W-:-:S05]  /*4590*/  IADD3 R128, P6, R58, R14, RZ ;  /* 0x0000000e3a807210 */ /* 0x001fca0007fde0ff */
[----:B------:R-:W-:Y:S01]  /*45a0*/  IMAD.X R129, R59, 0x1, R20, P6 ;  /* 0x000000013b817824 */ /* 0x000fe200030e0614 */
[----:B-1----:R-:W-:-:S05]  /*45b0*/  IADD3 R126, P6, R60, R10, RZ ;  /* 0x0000000a3c7e7210 */ /* 0x002fca0007fde0ff */
        /* <DEDUP_REMOVED lines=19> */
[----:B------:R-:W-:-:S03]  /*46f0*/  IMAD.SHL.U32 R153, R152, 0x4, RZ ;  /* 0x0000000498997824 */ /* 0x000fc600078e00ff */
[----:B------:R-:W-:Y:S02]  /*4700*/  SHF.L.U64.HI R152, R152, 0x2, R97 ;  /* 0x0000000298987819 */ /* 0x000fe40000010261 */
[----:B------:R-:W-:Y:S01]  /*4710*/  IADD3 R134, P6, R153, UR10, RZ ;  /* 0x0000000a99867c10 */ /* 0x000fe2000ffde0ff */
[----:B------:R-:W-:-:S03]  /*4720*/  IMAD.WIDE.U32 R124, R31, 0x4, R124 ;  /* 0x000000041f7c7825 */ /* 0x000fc600078e007c */
[----:B------:R-:W-:Y:S01]  /*4730*/  IADD3.X R135, R152, UR11, RZ, P6, !PT ;  /* 0x0000000b98877c10 */ /* 0x000fe2000b7fe4ff */
[----:B------:R-:W-:Y:S01]  /*4740*/  USHF.R.U32.HI UR6, URZ, 0x1c, UR5 ;  /* 0x0000001c3f067899 */ /* 0x000fe20008011605 */
[----:B------:R-:W-:Y:S01]  /*4750*/  IADD3 R136, P6, R124, R27, RZ ;  /* 0x0000001b7c887210 */ /* 0x000fe20007fde0ff */
[----:B------:R-:W-:Y:S02]  /*4760*/  IMAD.WIDE R134, R214, 0x4, R134 ;  /* 0x00000004d6867825 */ /* 0x000fe400078e0286 */
[----:B------:R-:W-:Y:S02]  /*4770*/  ULOP3.LUT UR6, UR6, 0x8, URZ, 0xc0, !UPT ;  /* 0x0000000806067892 */ /* 0x000fe4000f8ec03f */
[----:B------:R-:W-:Y:S01]  /*4780*/  IMAD.X R137, R125, 0x1, R12, P6 ;  /* 0x000000017d897824 */ /* 0x000fe200030e060c */
[----:B------:R-:W-:Y:S01]  /*4790*/  IADD3 R134, P6, R134, R10, RZ ;  /* 0x0000000a86867210 */ /* 0x000fe20007fde0ff */
[----:B------:R-:W-:Y:S01]  /*47a0*/  UIADD3 UR6, UP0, UR4, UR6, URZ ;  /* 0x0000000604067290 */ /* 0x000fe2000ff1e03f */
[----:B------:R-:W-:Y:S01]  /*47b0*/  IMAD.MOV.U32 R95, RZ, RZ, RZ ;  /* 0x000000ffff5f7224 */ /* 0x000fe200078e00ff */
[----:B------:R-:W-:Y:S01]  /*47c0*/  CS2R R218, SRZ ;  /* 0x0000000000da7805 */ /* 0x000fe2000001ff00 */
[----:B------:R-:W-:Y:S01]  /*47d0*/  IMAD.MOV.U32 R97, RZ, RZ, RZ ;  /* 0x000000ffff617224 */ /* 0x000fe200078e00ff */
[----:B------:R-:W-:Y:S01]  /*47e0*/  CS2R R212, SRZ ;  /* 0x0000000000d47805 */ /* 0x000fe2000001ff00 */
[----:B------:R-:W-:Y:S01]  /*47f0*/  IMAD.X R135, R135, 0x1, R15, P6 ;  /* 0x0000000187877824 */ /* 0x000fe200030e060f */
[----:B------:R-:W-:Y:S01]  /*4800*/  UIADD3.X UR7, URZ, UR5, URZ, UP0, !UPT ;  /* 0x000000053f077290 */ /* 0x000fe200087fe43f */
[----:B------:R-:W-:Y:S01]  /*4810*/  CS2R R124, SRZ ;  /* 0x00000000007c7805 */ /* 0x000fe2000001ff00 */
[----:B------:R-:W-:Y:S01]  /*4820*/  USHF.L.U32 UR18, UR6, 0x3, URZ ;  /* 0x0000000306127899 */ /* 0x000fe2000800063f */
[----:B------:R-:W-:Y:S01]  /*4830*/  IADD3 R154, P6, R13, UR27, RZ ;  /* 0x0000001b0d9a7c10 */ /* 0x000fe2000ffde0ff */
[----:B------:R-:W3:Y:S01]  /*4840*/  @P5 LDG.E.EL R95, desc[UR8][R182.64] ;  /* 0x00000008b65f5981 */ /* 0x000ee2000c2e1900 */
[----:B------:R-:W-:-:S02]  /*4850*/  USHF.L.U64.HI UR7, UR6, 0x3, UR7 ;  /* 0x0000000306077899 */ /* 0x000fc40008010207 */
[----:B------:R-:W-:Y:S01]  /*4860*/  IADD3.X R140, R3, UR21, RZ, P6, !PT ;  /* 0x00000015038c7c10 */ /* 0x000fe2000b7fe4ff */
[----:B------:R0:W3:Y:S04]  /*4870*/  @P5 LDG.E.EL R219, desc[UR8][R156.64] ;  /* 0x000000089cdb5981 */ /* 0x0000e8000c2e1900 */
[----:B------:R-:W3:Y:S04]  /*4880*/  @P2 LDG.E.EL R97, desc[UR8][R184.64] ;  /* 0x00000008b8612981 */ /* 0x000ee8000c2e1900 */
[----:B------:R-:W4:Y:S01]  /*4890*/  LDL.LU R183, [R1+0x60] ;  /* 0x0000600001b77983 */ /* 0x000f220000300800 */
[----:B0-----:R-:W-:-:S03]  /*48a0*/  IADD3 R156, P6, R33, UR18, RZ ;  /* 0x00000012219c7c10 */ /* 0x001fc6000ffde0ff */
[----:B------:R0:W4:Y:S04]  /*48b0*/  @P2 LDG.E.EL R212, desc[UR8][R192.64] ;  /* 0x00000008c0d42981 */ /* 0x000128000c2e1900 */
[----:B------:R-:W4:Y:S01]  /*48c0*/  LDL.LU R184, [R1+0x58] ;  /* 0x0000580001b87983 */ /* 0x000f220000300800 */
[----:B------:R-:W-:-:S03]  /*48d0*/  IADD3.X R138, R5, UR7, RZ, P6, !PT ;  /* 0x00000007058a7c10 */ /* 0x000fc6000b7fe4ff */
[----:B------:R-:W4:Y:S01]  /*48e0*/  LDL.LU R185, [R1+0x5c] ;  /* 0x00005c0001b97983 */ /* 0x000f220000300800 */
[----:B0-----:R-:W-:-:S03]  /*48f0*/  IMAD.MOV.U32 R192, RZ, RZ, RZ ;  /* 0x000000ffffc07224 */ /* 0x001fc600078e00ff */
[----:B------:R-:W4:Y:S04]  /*4900*/  @P4 LDG.E.EL R124, desc[UR8][R186.64] ;  /* 0x00000008ba7c4981 */ /* 0x000f28000c2e1900 */
[----:B------:R0:W4:Y:S04]  /*4910*/  @P5 LDG.E.EL R213, desc[UR8][R190.64] ;  /* 0x00000008bed55981 */ /* 0x000128000c2e1900 */
[----:B------:R-:W4:Y:S04]  /*4920*/  @!P1 LDG.E.EL R125, desc[UR8][R188.64] ;  /* 0x00000008bc7d9981 */ /* 0x000f28000c2e1900 */
[----:B------:R-:W4:Y:S01]  /*4930*/  LDL.LU R186, [R1+0x50] ;  /* 0x0000500001ba7983 */ /* 0x000f220000300800 */
[----:B0-----:R-:W-:-:S03]  /*4940*/  CS2R R190, SRZ ;  /* 0x0000000000be7805 */ /* 0x001fc6000001ff00 */
[----:B------:R-:W4:Y:S04]  /*4950*/  LDL.LU R187, [R1+0x54] ;  /* 0x0000540001bb7983 */ /* 0x000f280000300800 */
[----:B------:R-:W4:Y:S04]  /*4960*/  LDL.LU R188, [R1+0x4c] ;  /* 0x00004c0001bc7983 */ /* 0x000f280000300800 */
[----:B------:R-:W4:Y:S04]  /*4970*/  LDL.LU R5, [R1+0xa4] ;  /* 0x0000a40001057983 */ /* 0x000f280000300800 */
[----:B------:R-:W4:Y:S04]  /*4980*/  LDL.LU R193, [R1+0x48] ;  /* 0x0000480001c17983 */ /* 0x000f280000300800 */
[----:B------:R-:W4:Y:S04]  /*4990*/  @!P1 LDG.E.EL R192, desc[UR8][R194.64] ;  /* 0x00000008c2c09981 */ /* 0x000f28000c2e1900 */
[----:B------:R-:W4:Y:S01]  /*49a0*/  @P4 LDG.E.EL R191, desc[UR8][R196.64] ;  /* 0x00000008c4bf4981 */ /* 0x000f22000c2e1900 */
[----:B------:R-:W-:-:S02]  /*49b0*/  IMAD.SHL.U32 R157, R156, 0x4, RZ ;  /* 0x000000049c9d7824 */ /* 0x000fc400078e00ff */
[----:B------:R-:W-:Y:S01]  /*49c0*/  IMAD.SHL.U32 R155, R154, 0x4, RZ ;  /* 0x000000049a9b7824 */ /* 0x000fe200078e00ff */
[----:B------:R-:W-:Y:S01]  /*49d0*/  CS2R R232, SRZ ;  /* 0x0000000000e87805 */ /* 0x000fe2000001ff00 */
[----:B------:R-:W-:Y:S01]  /*49e0*/  IMAD.MOV.U32 R86, RZ, RZ, RZ ;  /* 0x000000ffff567224 */ /* 0x000fe200078e00ff */
[----:B------:R-:W4:Y:S04]  /*49f0*/  LDL.LU R194, [R1+0x3c] ;  /* 0x00003c0001c27983 */ /* 0x000f280000300800 */
[----:B------:R-:W4:Y:S04]  /*4a00*/  LDL.LU R195, [R1+0x40] ;  /* 0x0000400001c37983 */ /* 0x000f280000300800 */
[----:B------:R-:W4:Y:S01]  /*4a10*/  LDL.LU R196, [R1+0x34] ;  /* 0x0000340001c47983 */ /* 0x000f220000300800 */
[----:B------:R-:W-:-:S03]  /*4a20*/  SHF.L.U64.HI R156, R156, 0x2, R138 ;  /* 0x000000029c9c7819 */ /* 0x000fc6000001028a */
[----:B------:R-:W5:Y:S01]  /*4a30*/  LDL.LU R197, [R1+0x38] ;  /* 0x0000380001c57983 */ /* 0x000f620000300800 */
[----:B------:R-:W-:Y:S02]  /*4a40*/  IADD3 R138, P6, R157, UR10, RZ ;  /* 0x0000000a9d8a7c10 */ /* 0x000fe4000ffde0ff */
[----:B------:R-:W-:Y:S01]  /*4a50*/  SHF.L.U64.HI R154, R154, 0x2, R140 ;  /* 0x000000029a9a7819 */ /* 0x000fe2000001028c */
[----:B------:R-:W4:Y:S01]  /*4a60*/  @P4 LDG.E.EL R233, desc[UR8][R144.64] ;  /* 0x0000000890e94981 */ /* 0x000f22000c2e1900 */
[----:B------:R-:W-:Y:S02]  /*4a70*/  IADD3.X R139, R156, UR11, RZ, P6, !PT ;  /* 0x0000000b9c8b7c10 */ /* 0x000fe4000b7fe4ff */
[----:B------:R-:W-:Y:S01]  /*4a80*/  IADD3 R142, P6, R155, UR10, RZ ;  /* 0x0000000a9b8e7c10 */ /* 0x000fe2000ffde0ff */
[----:B------:R0:W5:Y:S01]  /*4a90*/  @P5 LDG.E.EL R86, desc[UR8][R174.64] ;  /* 0x00000008ae565981 */ /* 0x000162000c2e1900 */
[C---:B------:R-:W-:Y:S02]  /*4aa0*/  IMAD.WIDE R138, R214.reuse, 0x4, R138 ;  /* 0x00000004d68a7825 */ /* 0x040fe400078e028a */
[----:B------:R-:W-:Y:S01]  /*4ab0*/  IADD3.X R143, R154, UR11, RZ, P6, !PT ;  /* 0x0000000b9a8f7c10 */ /* 0x000fe2000b7fe4ff */
[----:B------:R-:W4:Y:S01]  /*4ac0*/  @!P1 LDG.E.EL R232, desc[UR8][R146.64] ;  /* 0x0000000892e89981 */ /* 0x000f22000c2e1900 */
[----:B------:R-:W-:Y:S01]  /*4ad0*/  IADD3 R140, P6, R138, R10, RZ ;  /* 0x0000000a8a8c7210 */ /* 0x000fe20007fde0ff */
[----:B------:R-:W-:-:S04]  /*4ae0*/  IMAD.WIDE R142, R214, 0x4, R142 ;  /* 0x00000004d68e7825 */ /* 0x000fc800078e028e */
[----:B------:R-:W-:Y:S02]  /*4af0*/  IMAD.MOV.U32 R87, RZ, RZ, RZ ;  /* 0x000000ffff577224 */ /* 0x000fe400078e00ff */
[----:B------:R-:W-:Y:S01]  /*4b00*/  IMAD.MOV.U32 R73, RZ, RZ, RZ ;  /* 0x000000ffff497224 */ /* 0x000fe200078e00ff */
[----:B------:R-:W-:Y:S01]  /*4b10*/  USHF.R.U32.HI UR6, URZ, 0x1c, UR5 ;  /* 0x0000001c3f067899 */ /* 0x000fe20008011605 */
[--C-:B------:R-:W-:Y:S01]  /*4b20*/  IMAD.X R141, R139, 0x1, R15.reuse, P6 ;  /* 0x000000018b8d7824 */ /* 0x100fe200030e060f */
[----:B------:R-:W-:Y:S02]  /*4b30*/  IADD3 R138, P6, R142, R10, RZ ;  /* 0x0000000a8e8a7210 */ /* 0x000fe40007fde0ff */
[----:B0-----:R-:W-:Y:S01]  /*4b40*/  CS2R R174, SRZ ;  /* 0x0000000000ae7805 */ /* 0x001fe2000001ff00 */
[----:B------:R0:W5:Y:S02]  /*4b50*/  @P2 LDG.E.EL R87, desc[UR8][R176.64] ;  /* 0x00000008b0572981 */ /* 0x000164000c2e1900 */
[----:B------:R-:W-:Y:S01]  /*4b60*/  IMAD.X R139, R143, 0x1, R15, P6 ;  /* 0x000000018f8b7824 */ /* 0x000fe200030e060f */
[----:B------:R-:W-:-:S02]  /*4b70*/  IADD3 R142, P6, R157, UR12, RZ ;  /* 0x0000000c9d8e7c10 */ /* 0x000fc4000ffde0ff */
[----:B------:R-:W4:Y:S02]  /*4b80*/  @P5 LDG.E.EL R175, desc[UR8][R62.64] ;  /* 0x000000083eaf5981 */ /* 0x000f24000c2e1900 */
[----:B------:R-:W-:Y:S02]  /*4b90*/  IADD3.X R143, R156, UR13, RZ, P6, !PT ;  /* 0x0000000d9c8f7c10 */ /* 0x000fe4000b7fe4ff */
[----:B------:R1:W5:Y:S01]  /*4ba0*/  @!P1 LDG.E.EL R73, desc[UR8][R172.64] ;  /* 0x00000008ac499981 */ /* 0x000362000c2e1900 */
[----:B------:R-:W-:Y:S01]  /*4bb0*/  IADD3 R144, P6, R148, UR12, RZ ;  /* 0x0000000c94907c10 */ /* 0x000fe2000ffde0ff */
[----:B------:R-:W-:-:S03]  /*4bc0*/  IMAD.WIDE R142, R37, 0x4, R142 ;  /* 0x00000004258e7825 */ /* 0x000fc600078e028e */
[----:B------:R-:W-:Y:S01]  /*4bd0*/  IADD3.X R145, R149, UR13, RZ, P6, !PT ;  /* 0x0000000d95917c10 */ /* 0x000fe2000b7fe4ff */
[----:B------:R-:W-:Y:S01]  /*4be0*/  ULOP3.LUT UR6, UR6, 0x8, URZ, 0xc0, !UPT ;  /* 0x0000000806067892 */ /* 0x000fe2000f8ec03f */
[----:B------:R-:W4:Y:S01]  /*4bf0*/  @P2 LDG.E.EL R174, desc[UR8][R66.64] ;  /* 0x0000000842ae2981 */ /* 0x000f22000c2e1900 */
[----:B------:R-:W-:Y:S01]  /*4c00*/  IADD3 R142, P6, R142, R14, RZ ;  /* 0x0000000e8e8e7210 */ /* 0x000fe20007fde0ff */
[----:B------:R-:W-:Y:S01]  /*4c10*/  IMAD.WIDE R144, R37, 0x4, R144 ;  /* 0x0000000425907825 */ /* 0x000fe200078e0290 */
[----:B------:R-:W-:Y:S02]  /*4c20*/  CS2R R60, SRZ ;  /* 0x00000000003c7805 */ /* 0x000fe4000001ff00 */
[----:B------:R-:W-:Y:S01]  /*4c30*/  CS2R R58, SRZ ;  /* 0x00000000003a7805 */ /* 0x000fe2000001ff00 */
[----:B------:R-:W4:Y:S01]  /*4c40*/  @P2 LDG.E.EL R218, desc[UR8][R158.64] ;  /* 0x000000089eda2981 */ /* 0x000f22000c2e1900 */
[----:B------:R-:W-:Y:S01]  /*4c50*/  IMAD.X R143, R143, 0x1, R20, P6 ;  /* 0x000000018f8f7824 */ /* 0x000fe200030e0614 */
[----:B------:R-:W-:-:S02]  /*4c60*/  IADD3 R144, P6, R144, R14, RZ ;  /* 0x0000000e90907210 */ /* 0x000fc40007fde0ff */
[----:B0-----:R-:W-:Y:S01]  /*4c70*/  CS2R R176, SRZ ;  /* 0x0000000000b07805 */ /* 0x001fe2000001ff00 */
[----:B-1----:R-:W-:Y:S01]  /*4c80*/  IMAD.MOV.U32 R173, RZ, RZ, RZ ;  /* 0x000000ffffad7224 */ /* 0x002fe200078e00ff */
[----:B------:R-:W-:Y:S01]  /*4c90*/  UIADD3 UR4, UP0, UR4, UR6, URZ ;  /* 0x0000000604047290 */ /* 0x000fe2000ff1e03f */
[----:B------:R-:W5:Y:S01]  /*4ca0*/  @P4 LDG.E.EL R61, desc[UR8][R170.64] ;  /* 0x00000008aa3d4981 */ /* 0x000f62000c2e1900 */
[----:B------:R-:W-:Y:S01]  /*4cb0*/  IMAD.X R145, R145, 0x1, R20, P6 ;  /* 0x0000000191917824 */ /* 0x000fe200030e0614 */
[----:B------:R-:W-:Y:S02]  /*4cc0*/  IADD3 R146, P6, R157, UR14, RZ ;  /* 0x0000000e9d927c10 */ /* 0x000fe4000ffde0ff */
[----:B------:R0:W4:Y:S02]  /*4cd0*/  @!P1 LDG.E.EL R176, desc[UR8][R64.64] ;  /* 0x0000000840b09981 */ /* 0x000124000c2e1900 */
[----:B------:R-:W-:Y:S02]  /*4ce0*/  IADD3.X R147, R156, UR15, RZ, P6, !PT ;  /* 0x0000000f9c937c10 */ /* 0x000fe4000b7fe4ff */
[----:B------:R-:W-:Y:S01]  /*4cf0*/  IADD3 R62, P6, R151, UR12, RZ ;  /* 0x0000000c973e7c10 */ /* 0x000fe2000ffde0ff */
[----:B------:R1:W4:Y:S01]  /*4d00*/  @P4 LDG.E.EL R173, desc[UR8][R68.64] ;  /* 0x0000000844ad4981 */ /* 0x000322000c2e1900 */
[----:B------:R-:W-:-:S02]  /*4d10*/  IMAD.WIDE R146, R215, 0x4, R146 ;  /* 0x00000004d7927825 */ /* 0x000fc400078e0292 */
[----:B------:R-:W-:Y:S01]  /*4d20*/  IADD3.X R63, R150, UR13, RZ, P6, !PT ;  /* 0x0000000d963f7c10 */ /* 0x000fe2000b7fe4ff */
[----:B------:R1:W5:Y:S01]  /*4d30*/  @P2 LDG.E.EL R60, desc[UR8][R168.64] ;  /* 0x00000008a83c2981 */ /* 0x000362000c2e1900 */
[----:B0-----:R-:W-:Y:S01]  /*4d40*/  IADD3 R64, P6, R146, R14, RZ ;  /* 0x0000000e92407210 */ /* 0x001fe20007fde0ff */
[----:B------:R-:W-:Y:S02]  /*4d50*/  IMAD.WIDE R62, R37, 0x4, R62 ;  /* 0x00000004253e7825 */ /* 0x000fe400078e023e */
[----:B------:R0:W5:Y:S02]  /*4d60*/  @P5 LDG.E.EL R59, desc[UR8][R166.64] ;  /* 0x00000008a63b5981 */ /* 0x000164000c2e1900 */
[--C-:B------:R-:W-:Y:S01]  /*4d70*/  IMAD.X R65, R147, 0x1, R20.reuse, P6 ;  /* 0x0000000193417824 */ /* 0x100fe200030e0614 */
[----:B------:R-:W-:Y:S01]  /*4d80*/  IADD3 R62, P6, R62, R14, RZ ;  /* 0x0000000e3e3e7210 */ /* 0x000fe20007fde0ff */
[----:B------:R-:W-:Y:S01]  /*4d90*/  IMAD.MOV.U32 R217, RZ, RZ, RZ ;  /* 0x000000ffffd97224 */ /* 0x000fe200078e00ff */
[----:B------:R-:W-:Y:S01]  /*4da0*/  CS2R R158, SRZ ;  /* 0x00000000009e7805 */ /* 0x000fe2000001ff00 */
[----:B------:R-:W5:Y:S02]  /*4db0*/  @!P1 LDG.E.EL R58, desc[UR8][R164.64] ;  /* 0x00000008a43a9981 */ /* 0x000f64000c2e1900 */
[----:B------:R-:W-:Y:S01]  /*4dc0*/  IMAD.X R63, R63, 0x1, R20, P6 ;  /* 0x000000013f3f7824 */ /* 0x000fe200030e0614 */
[----:B------:R-:W-:Y:S01]  /*4dd0*/  IADD3 R146, P6, R157, UR16, RZ ;  /* 0x000000109d927c10 */ /* 0x000fe2000ffde0ff */
[----:B------:R-:W-:Y:S01]  /*4de0*/  USHF.L.U32 UR6, UR4, 0x3, URZ ;  /* 0x0000000304067899 */ /* 0x000fe2000800063f */
[----:B------:R-:W-:Y:S01]  /*4df0*/  IMAD.MOV.U32 R216, RZ, RZ, RZ ;  /* 0x000000ffffd87224 */ /* 0x000fe200078e00ff */
[----:B------:R-:W-:Y:S01]  /*4e00*/  UIADD3.X UR5, URZ, UR5, URZ, UP0, !UPT ;  /* 0x000000053f057290 */ /* 0x000fe200087fe43f */
[----:B------:R-:W-:-:S02]  /*4e10*/  IADD3.X R147, R156, UR17, RZ, P6, !PT ;  /* 0x000000119c937c10 */ /* 0x000fc4000b7fe4ff */
[----:B------:R-:W-:Y:S02]  /*4e20*/  CS2R R170, SRZ ;  /* 0x0000000000aa7805 */ /* 0x000fe4000001ff00 */
[----:B-1----:R-:W-:Y:S02]  /*4e30*/  IADD3 R68, P6, R153, UR12, RZ ;  /* 0x0000000c99447c10 */ /* 0x002fe4000ffde0ff */
[----:B------:R-:W-:Y:S02]  /*4e40*/  CS2R R168, SRZ ;  /* 0x0000000000a87805 */ /* 0x000fe4000001ff00 */
[----:B0-----:R-:W-:Y:S01]  /*4e50*/  CS2R R166, SRZ ;  /* 0x0000000000a67805 */ /* 0x001fe2000001ff00 */
[----:B------:R-:W-:Y:S01]  /*4e60*/  IMAD.WIDE.U32 R146, R31, 0x4, R146 ;  /* 0x000000041f927825 */ /* 0x000fe200078e0092 */
[----:B------:R-:W-:Y:S01]  /*4e70*/  IADD3.X R69, R152, UR13, RZ, P6, !PT ;  /* 0x0000000d98457c10 */ /* 0x000fe2000b7fe4ff */
[----:B------:R-:W-:Y:S01]  /*4e80*/  USHF.L.U64.HI UR5, UR4, 0x3, UR5 ;  /* 0x0000000304057899 */ /* 0x000fe20008010205 */
[----:B------:R-:W4:Y:S01]  /*4e90*/  @P5 LDG.E.EL R170, desc[UR8][R40.64] ;  /* 0x0000000828aa5981 */ /* 0x000f22000c2e1900 */
[----:B------:R-:W-:Y:S01]  /*4ea0*/  IADD3 R66, P6, R146, R27, RZ ;  /* 0x0000001b92427210 */ /* 0x000fe20007fde0ff */
[----:B------:R-:W-:-:S02]  /*4eb0*/  IMAD.WIDE R68, R37, 0x4, R68 ;  /* 0x0000000425447825 */ /* 0x000fc400078e0244 */
[----:B------:R-:W4:Y:S02]  /*4ec0*/  @!P1 LDG.E.EL R171, desc[UR8][R42.64] ;  /* 0x000000082aab9981 */ /* 0x000f24000c2e1900 */
[----:B------:R-:W-:Y:S01]  /*4ed0*/  IMAD.X R67, R147, 0x1, R12, P6 ;  /* 0x0000000193437824 */ /* 0x000fe200030e060c */
[----:B------:R-:W-:Y:S01]  /*4ee0*/  IADD3 R68, P6, R68, R14, RZ ;  /* 0x0000000e44447210 */ /* 0x000fe20007fde0ff */
[----:B------:R-:W4:Y:S04]  /*4ef0*/  @P2 LDG.E.EL R169, desc[UR8][R44.64] ;  /* 0x000000082ca92981 */ /* 0x000f28000c2e1900 */
[----:B------:R-:W-:Y:S01]  /*4f00*/  IMAD.X R69, R69, 0x1, R20, P6 ;  /* 0x0000000145457824 */ /* 0x000fe200030e0614 */
[----:B------:R-:W-:Y:S01]  /*4f10*/  IADD3 R146, P6, R30, UR6, RZ ;  /* 0x000000061e927c10 */ /* 0x000fe2000ffde0ff */
[----:B------:R-:W4:Y:S04]  /*4f20*/  @P5 LDG.E.EL R166, desc[UR8][R74.64] ;  /* 0x000000084aa65981 */ /* 0x000f28000c2e1900 */
[----:B------:R-:W-:Y:S01]  /*4f30*/  IMAD.SHL.U32 R147, R146, 0x4, RZ ;  /* 0x0000000492937824 */ /* 0x000fe200078e00ff */
[----:B------:R-:W4:Y:S04]  /*4f40*/  @P4 LDG.E.EL R168, desc[UR8][R70.64] ;  /* 0x0000000846a84981 */ /* 0x000f28000c2e1900 */
[----:B------:R0:W4:Y:S04]  /*4f50*/  @P4 LDG.E.EL R217, desc[UR8][R160.64] ;  /* 0x00000008a0d94981 */ /* 0x000128000c2e1900 */
[----:B------:R-:W4:Y:S01]  /*4f60*/  @P4 LDG.E.EL R159, desc[UR8][R78.64] ;  /* 0x000000084e9f4981 */ /* 0x000f22000c2e1900 */
[----:B------:R-:W-:-:S03]  /*4f70*/  IMAD.MOV.U32 R157, RZ, RZ, RZ ;  /* 0x000000ffff9d7224 */ /* 0x000fc600078e00ff */
[----:B------:R-:W4:Y:S01]  /*4f80*/  @!P1 LDG.E.EL R158, desc[UR8][R84.64] ;  /* 0x00000008549e9981 */ /* 0x000f22000c2e1900 */
[----:B0-----:R-:W-:-:S03]  /*4f90*/  CS2R R160, SRZ ;  /* 0x0000000000a07805 */ /* 0x001fc6000001ff00 */
[----:B------:R-:W4:Y:S04]  /*4fa0*/  @P5 LDG.E.EL R157, desc[UR8][R82.64] ;  /* 0x00000008529d5981 */ /* 0x000f28000c2e1900 */
[----:B------:R-:W4:Y:S04]  /*4fb0*/  @P5 LDG.E.EL R161, desc[UR8][R52.64] ;  /* 0x0000000834a15981 */ /* 0x000f28000c2e1900 */
[----:B------:R-:W4:Y:S01]  /*4fc0*/  @P2 LDG.E.EL R160, desc[UR8][R80.64] ;  /* 0x0000000850a02981 */ /* 0x000f22000c2e1900 */
[----:B------:R-:W-:-:S03]  /*4fd0*/  CS2R R164, SRZ ;  /* 0x0000000000a47805 */ /* 0x000fc6000001ff00 */
[----:B------:R0:W4:Y:S04]  /*4fe0*/  @!P1 LDG.E.EL R216, desc[UR8][R162.64] ;  /* 0x00000008a2d89981 */ /* 0x000128000c2e1900 */
[----:B------:R-:W4:Y:S04]  /*4ff0*/  @P4 LDG.E.EL R164, desc[UR8][R102.64] ;  /* 0x0000000866a44981 */ /* 0x000f28000c2e1900 */
[----:B------:R-:W4:Y:S04]  /*5000*/  @P2 LDG.E.EL R165, desc[UR8][R100.64] ;  /* 0x0000000864a52981 */ /* 0x000f28000c2e1900 */
[----:B------:R-:W4:Y:S01]  /*5010*/  @!P1 LDG.E.EL R167, desc[UR8][R76.64] ;  /* 0x000000084ca79981 */ /* 0x000f22000c2e1900 */
[----:B------:R-:W-:-:S03]  /*5020*/  CS2R R92, SRZ ;  /* 0x00000000005c7805 */ /* 0x000fc6000001ff00 */
[----:B------:R-:W4:Y:S01]  /*5030*/  @P5 LDG.E.EL R190, desc[UR8][R198.64] ;  /* 0x00000008c6be5981 */ /* 0x000f22000c2e1900 */
[----:B------:R-:W-:Y:S02]  /*5040*/  SEL R46, R46, RZ, P2 ;  /* 0x000000ff2e2e7207 */ /* 0x000fe40001000000 */
[----:B------:R-:W-:Y:S02]  /*5050*/  SEL R48, R48, RZ, !P1 ;  /* 0x000000ff30307207 */ /* 0x000fe40004800000 */
[----:B--2---:R-:W-:Y:S02]  /*5060*/  SEL R54, R54, RZ, !P1 ;  /* 0x000000ff36367207 */ /* 0x004fe40004800000 */
[----:B------:R-:W-:Y:S02]  /*5070*/  SEL R56, R56, RZ, P2 ;  /* 0x000000ff38387207 */ /* 0x000fe40001000000 */
[----:B------:R-:W-:Y:S02]  /*5080*/  SEL R55, R55, RZ, P5 ;  /* 0x000000ff37377207 */ /* 0x000fe40002800000 */
[----:B---3--:R-:W-:-:S02]  /*5090*/  SEL R97, R97, RZ, P2 ;  /* 0x000000ff61617207 */ /* 0x008fc40001000000 */
[----:B------:R-:W-:Y:S01]  /*50a0*/  SEL R252, R252, RZ, P4 ;  /* 0x000000fffcfc7207 */ /* 0x000fe20002000000 */
[----:B------:R-:W-:Y:S01]  /*50b0*/  IMAD.MOV.U32 R189, RZ, RZ, RZ ;  /* 0x000000ffffbd7224 */ /* 0x000fe200078e00ff */
[----:B------:R1:W2:Y:S01]  /*50c0*/  @!P1 LDG.E.EL R93, desc[UR8][R180.64] ;  /* 0x00000008b45d9981 */ /* 0x0002a2000c2e1900 */
[----:B------:R-:W-:Y:S01]  /*50d0*/  IMAD.MOV.U32 R182, RZ, RZ, RZ ;  /* 0x000000ffffb67224 */ /* 0x000fe200078e00ff */
[----:B------:R-:W-:Y:S02]  /*50e0*/  SEL R244, R244, RZ, P4 ;  /* 0x000000fff4f47207 */ /* 0x000fe40002000000 */
[----:B------:R-:W3:Y:S01]  /*50f0*/  @P4 LDG.E.EL R177, desc[UR8][R210.64] ;  /* 0x00000008d2b14981 */ /* 0x000ee2000c2e1900 */
[----:B----4-:R-:W-:Y:S01]  /*5100*/  IADD3.X R40, R196, UR5, RZ, P6, !PT ;  /* 0x00000005c4287c10 */ /* 0x010fe2000b7fe4ff */
[----:B0-----:R-:W-:Y:S01]  /*5110*/  IMAD.MOV.U32 R163, RZ, RZ, RZ ;  /* 0x000000ffffa37224 */ /* 0x001fe200078e00ff */
[----:B-1----:R-:W-:Y:S01]  /*5120*/  SEL R180, R96, RZ, P2 ;  /* 0x000000ff60b47207 */ /* 0x002fe20001000000 */
[----:B------:R-:W4:Y:S01]  /*5130*/  LDL.LU R198, [R1+0x44] ;  /* 0x0000440001c67983 */ /* 0x000f220000300800 */
[----:B------:R-:W-:-:S02]  /*5140*/  SHF.L.U64.HI R146, R146, 0x2, R40 ;  /* 0x0000000292927819 */ /* 0x000fc40000010228 */
[----:B------:R-:W-:Y:S01]  /*5150*/  IADD3 R40, P6, R147, UR10, RZ ;  /* 0x0000000a93287c10 */ /* 0x000fe2000ffde0ff */
[----:B------:R-:W3:Y:S03]  /*5160*/  @!P1 LDG.E.EL R163, desc[UR8][R98.64] ;  /* 0x0000000862a39981 */ /* 0x000ee6000c2e1900 */
[----:B------:R-:W-:Y:S01]  /*5170*/  IADD3.X R41, R146, UR11, RZ, P6, !PT ;  /* 0x0000000b92297c10 */ /* 0x000fe2000b7fe4ff */
[----:B------:R-:W-:Y:S01]  /*5180*/  IMAD.MOV.U32 R96, RZ, RZ, RZ ;  /* 0x000000ffff607224 */ /* 0x000fe200078e00ff */
[----:B------:R-:W-:Y:S01]  /*5190*/  IADD3 R42, P6, R155, UR12, RZ ;  /* 0x0000000c9b2a7c10 */ /* 0x000fe2000ffde0ff */
[----:B------:R-:W3:Y:S01]  /*51a0*/  LDL.LU R199, [R1+0x28] ;  /* 0x0000280001c77983 */ /* 0x000ee20000300800 */
[----:B------:R-:W-:Y:S02]  /*51b0*/  IMAD.WIDE R40, R214, 0x4, R40 ;  /* 0x00000004d6287825 */ /* 0x000fe400078e0228 */
[----:B------:R-:W-:Y:S01]  /*51c0*/  IADD3.X R43, R154, UR13, RZ, P6, !PT ;  /* 0x0000000d9a2b7c10 */ /* 0x000fe2000b7fe4ff */
[----:B------:R0:W3:Y:S01]  /*51d0*/  @P4 LDG.E.EL R92, desc[UR8][R178.64] ;  /* 0x00000008b25c4981 */ /* 0x0000e2000c2e1900 */
[----:B------:R-:W-:Y:S01]  /*51e0*/  IADD3 R40, P6, R40, R10, RZ ;  /* 0x0000000a28287210 */ /* 0x000fe20007fde0ff */
[----:B------:R-:W-:Y:S01]  /*51f0*/  IMAD.WIDE R42, R37, 0x4, R42 ;  /* 0x00000004252a7825 */ /* 0x000fe200078e022a */
[----:B------:R-:W-:Y:S01]  /*5200*/  @P0 SEL R46, R47, RZ, P4 ;  /* 0x000000ff2f2e0207 */ /* 0x000fe20002000000 */
[----:B------:R-:W3:Y:S02]  /*5210*/  @P2 LDG.E.EL R189, desc[UR8][R200.64] ;  /* 0x00000008c8bd2981 */ /* 0x000ee4000c2e1900 */
[----:B------:R-:W-:Y:S01]  /*5220*/  IMAD.X R41, R41, 0x1, R15, P6 ;  /* 0x0000000129297824 */ /* 0x000fe200030e060f */
[----:B------:R-:W-:-:S02]  /*5230*/  IADD3 R42, P6, R42, R14, RZ ;  /* 0x0000000e2a2a7210 */ /* 0x000fc40007fde0ff */
[----:B------:R-:W-:Y:S02]  /*5240*/  @P0 SEL R56, R57, RZ, P4 ;  /* 0x000000ff39380207 */ /* 0x000fe40002000000 */
[----:B-----5:R-:W-:Y:S01]  /*5250*/  SEL R58, R58, RZ, !P1 ;  /* 0x000000ff3a3a7207 */ /* 0x020fe20004800000 */
[----:B------:R-:W-:Y:S01]  /*5260*/  IMAD.X R43, R43, 0x1, R20, P6 ;  /* 0x000000012b2b7824 */ /* 0x000fe200030e0614 */
[----:B------:R-:W-:Y:S02]  /*5270*/  IADD3 R44, P6, R147, UR12, RZ ;  /* 0x0000000c932c7c10 */ /* 0x000fe4000ffde0ff */
[----:B------:R-:W-:Y:S02]  /*5280*/  SEL R59, R59, RZ, P5 ;  /* 0x000000ff3b3b7207 */ /* 0x000fe40002800000 */
[----:B------:R-:W-:Y:S02]  /*5290*/  SEL R87, R87, RZ, P2 ;  /* 0x000000ff57577207 */ /* 0x000fe40001000000 */
[----:B------:R-:W-:-:S02]  /*52a0*/  SEL R86, R86, RZ, P5 ;  /* 0x000000ff56567207 */ /* 0x000fc40002800000 */
[----:B------:R-:W-:Y:S01]  /*52b0*/  @P0 SEL R97, R124, RZ, P4 ;  /* 0x000000ff7c610207 */ /* 0x000fe20002000000 */
[----:B------:R-:W-:Y:S01]  /*52c0*/  IMAD.MOV.U32 R181, RZ, RZ, RZ ;  /* 0x000000ffffb57224 */ /* 0x000fe200078e00ff */
[----:B------:R-:W-:Y:S01]  /*52d0*/  IADD3.X R45, R146, UR13, RZ, P6, !PT ;  /* 0x0000000d922d7c10 */ /* 0x000fe2000b7fe4ff */
[----:B------:R-:W3:Y:S01]  /*52e0*/  @P4 LDG.E.EL R182, desc[UR8][R202.64] ;  /* 0x00000008cab64981 */ /* 0x000ee2000c2e1900 */
[----:B------:R-:W-:Y:S01]  /*52f0*/  IADD3 R74, P6, R148, UR14, RZ ;  /* 0x0000000e944a7c10 */ /* 0x000fe2000ffde0ff */
[----:B------:R-:W-:-:S03]  /*5300*/  IMAD.WIDE R44, R37, 0x4, R44 ;  /* 0x00000004252c7825 */ /* 0x000fc600078e022c */
[----:B------:R-:W-:Y:S02]  /*5310*/  IADD3.X R75, R149, UR15, RZ, P6, !PT ;  /* 0x0000000f954b7c10 */ /* 0x000fe4000b7fe4ff */
[----:B------:R-:W-:Y:S02]  /*5320*/  @P0 SEL R180, R39, RZ, P4 ;  /* 0x000000ff27b40207 */ /* 0x000fe40002000000 */
[----:B--2---:R-:W-:Y:S01]  /*5330*/  SEL R93, R93, RZ, !P1 ;  /* 0x000000ff5d5d7207 */ /* 0x004fe20004800000 */
[----:B------:R-:W-:Y:S01]  /*5340*/  IMAD.WIDE R74, R215, 0x4, R74 ;  /* 0x00000004d74a7825 */ /* 0x000fe200078e024a */
[----:B------:R-:W-:Y:S02]  /*5350*/  IADD3 R70, P6, R44, R14, RZ ;  /* 0x0000000e2c467210 */ /* 0x000fe40007fde0ff */
[----:B0-----:R-:W-:Y:S02]  /*5360*/  CS2R R178, SRZ ;  /* 0x0000000000b27805 */ /* 0x001fe4000001ff00 */
[----:B------:R-:W-:Y:S01]  /*5370*/  SEL R47, R72, RZ, P5 ;  /* 0x000000ff482f7207 */ /* 0x000fe20002800000 */
[----:B------:R-:W2:Y:S01]  /*5380*/  @!P1 LDG.E.EL R181, desc[UR8][R204.64] ;  /* 0x00000008ccb59981 */ /* 0x000ea2000c2e1900 */
[--C-:B------:R-:W-:Y:S01]  /*5390*/  IMAD.X R71, R45, 0x1, R20.reuse, P6 ;  /* 0x000000012d477824 */ /* 0x100fe200030e0614 */
[----:B------:R-:W-:Y:S01]  /*53a0*/  IADD3 R74, P6, R74, R14, RZ ;  /* 0x0000000e4a4a7210 */ /* 0x000fe20007fde0ff */
[----:B------:R-:W-:Y:S01]  /*53b0*/  IMAD.MOV.U32 R37, RZ, RZ, RZ ;  /* 0x000000ffff257224 */ /* 0x000fe200078e00ff */
[----:B------:R-:W-:Y:S01]  /*53c0*/  SEL R39, R38, RZ, P5 ;  /* 0x000000ff26277207 */ /* 0x000fe20002800000 */
[----:B------:R-:W2:Y:S02]  /*53d0*/  @P2 LDG.E.EL R178, desc[UR8][R208.64] ;  /* 0x00000008d0b22981 */ /* 0x000ea4000c2e1900 */
[----:B------:R-:W-:Y:S01]  /*53e0*/  IMAD.X R75, R75, 0x1, R20, P6 ;  /* 0x000000014b4b7824 */ /* 0x000fe200030e0614 */
[----:B------:R-:W-:Y:S01]  /*53f0*/  IADD3 R44, P6, R147, UR14, RZ ;  /* 0x0000000e932c7c10 */ /* 0x000fe2000ffde0ff */
[----:B------:R-:W2:Y:S03]  /*5400*/  @P5 LDG.E.EL R37, desc[UR8][R126.64] ;  /* 0x000000087e255981 */ /* 0x000ea6000c2e1900 */
[----:B------:R-:W-:Y:S01]  /*5410*/  IADD3.X R45, R146, UR15, RZ, P6, !PT ;  /* 0x0000000f922d7c10 */ /* 0x000fe2000b7fe4ff */
[----:B------:R-:W2:Y:S01]  /*5420*/  @P5 LDG.E.EL R179, desc[UR8][R206.64] ;  /* 0x00000008ceb35981 */ /* 0x000ea2000c2e1900 */
        /* <DEDUP_REMOVED lines=19> */
[----:B------:R-:W-:-:S03]  /*5560*/  IADD3.X R45, R154, UR15, RZ, P6, !PT ;  /* 0x0000000f9a2d7c10 */ /* 0x000fc6000b7fe4ff */
[----:B------:R-:W-:-:S03]  /*5570*/  IMAD.WIDE R44, R215, 0x4, R44 ;  /* 0x00000004d72c7825 */ /* 0x000fc600078e022c */
        /* <DEDUP_REMOVED lines=8> */
[----:B------:R-:W-:-:S04]  /*5600*/  IMAD.WIDE.U32 R44, R31, 0x4, R44 ;  /* 0x000000041f2c7825 */ /* 0x000fc800078e002c */
        /* <DEDUP_REMOVED lines=11> */
[----:B------:R-:W-:Y:S02]  /*56c0*/  IADD3 R148, P6, R52, R27, RZ ;  /* 0x0000001b34947210 */ /* 0x000fe40007fde0ff */
[----:B------:R-:W-:-:S03]  /*56d0*/  CS2R R152, SRZ ;  /* 0x0000000000987805 */ /* 0x000fc6000001ff00 */
[----:B------:R-:W-:Y:S01]  /*56e0*/  IMAD.X R149, R53, 0x1, R12, P6 ;  /* 0x0000000135957824 */ /* 0x000fe200030e060c */
[----:B------:R-:W-:Y:S02]  /*56f0*/  IADD3 R77, P6, R34, UR29, RZ ;  /* 0x0000001d224d7c10 */ /* 0x000fe4000ffde0ff */
[----:B------:R0:W2:Y:S02]  /*5700*/  @!P1 LDG.E.EL R153, desc[UR8][R108.64] ;  /* 0x000000086c999981 */ /* 0x0000a4000c2e1900 */
[----:B------:R-:W-:Y:S01]  /*5710*/  IADD3.X R31, R197, UR23, RZ, P6, !PT ;  /* 0x00000017c51f7c10 */ /* 0x000fe2000b7fe4ff */
[C---:B------:R-:W-:Y:S01]  /*5720*/  IMAD.SHL.U32 R76, R77.reuse, 0x4, RZ ;  /* 0x000000044d4c7824 */ /* 0x040fe200078e00ff */
[----:B------:R1:W2:Y:S01]  /*5730*/  @P5 LDG.E.EL R152, desc[UR8][R90.64] ;  /* 0x000000085a985981 */ /* 0x0002a2000c2e1900 */
[----:B0-----:R-:W-:Y:S02]  /*5740*/  SHF.R.U32.HI R108, RZ, 0x8, R5 ;  /* 0x00000008ff6c7819 */ /* 0x001fe40000011605 */
[----:B------:R-:W-:-:S02]  /*5750*/  SHF.L.U64.HI R77, R77, 0x2, R31 ;  /* 0x000000024d4d7819 */ /* 0x000fc4000001021f */
[----:B------:R-:W-:Y:S02]  /*5760*/  IADD3 R44, P6, R76, UR10, RZ ;  /* 0x0000000a4c2c7c10 */ /* 0x000fe4000ffde0ff */
[----:B------:R-:W-:Y:S02]  /*5770*/  LOP3.LUT R16, R108, R16, RZ, 0xfc, !PT ;  /* 0x000000106c107212 */ /* 0x000fe400078efcff */
[----:B------:R-:W-:-:S03]  /*5780*/  IADD3.X R45, R77, UR11, RZ, P6, !PT ;  /* 0x0000000b4d2d7c10 */ /* 0x000fc6000b7fe4ff */
[----:B------:R-:W-:-:S04]  /*5790*/  IMAD.SHL.U32 R16, R16, 0x40, RZ ;  /* 0x0000004010107824 */ /* 0x000fc800078e00ff */
[----:B------:R-:W-:-:S03]  /*57a0*/  IMAD.WIDE R44, R16, 0x4, R44 ;  /* 0x00000004102c7825 */ /* 0x000fc600078e022c */
[----:B-1----:R-:W-:Y:S01]  /*57b0*/  IADD3 R90, P6, R44, R10, RZ ;  /* 0x0000000a2c5a7210 */ /* 0x002fe20007fde0ff */
[----:B------:R-:W-:-:S04]  /*57c0*/  IMAD.IADD R23, R23, 0x1, R108 ;  /* 0x0000000117177824 */ /* 0x000fc800078e026c */
[----:B------:R-:W-:Y:S01]  /*57d0*/  IMAD.X R91, R45, 0x1, R15, P6 ;  /* 0x000000012d5b7824 */ /* 0x000fe200030e060f */
[----:B------:R-:W-:Y:S01]  /*57e0*/  IADD3 R44, P6, R76, UR12, RZ ;  /* 0x0000000c4c2c7c10 */ /* 0x000fe2000ffde0ff */
[----:B------:R-:W-:-:S03]  /*57f0*/  IMAD.SHL.U32 R23, R23, 0x40, RZ ;  /* 0x0000004017177824 */ /* 0x000fc600078e00ff */
[----:B------:R-:W-:Y:S02]  /*5800*/  IADD3.X R45, R77, UR13, RZ, P6, !PT ;  /* 0x0000000d4d2d7c10 */ /* 0x000fe4000b7fe4ff */
[----:B------:R-:W-:Y:S01]  /*5810*/  CS2R R154, SRZ ;  /* 0x00000000009a7805 */ /* 0x000fe2000001ff00 */
[----:B------:R-:W-:-:S05]  /*5820*/  IMAD.WIDE R44, R23, 0x4, R44 ;  /* 0x00000004172c7825 */ /* 0x000fca00078e022c */
[----:B------:R0:W2:Y:S01]  /*5830*/  @P2 LDG.E.EL R155, desc[UR8][R106.64] ;  /* 0x000000086a9b2981 */ /* 0x0000a2000c2e1900 */
[----:B------:R-:W-:-:S03]  /*5840*/  IMAD.IADD R17, R17, 0x1, R108 ;  /* 0x0000000111117824 */ /* 0x000fc600078e026c */
[----:B------:R1:W2:Y:S01]  /*5850*/  @P4 LDG.E.EL R154, desc[UR8][R110.64] ;  /* 0x000000086e9a4981 */ /* 0x0002a2000c2e1900 */
[----:B0-----:R-:W-:-:S05]  /*5860*/  IADD3 R106, P6, R44, R14, RZ ;  /* 0x0000000e2c6a7210 */ /* 0x001fca0007fde0ff */
[----:B------:R-:W-:Y:S01]  /*5870*/  IMAD.X R107, R45, 0x1, R20, P6 ;  /* 0x000000012d6b7824 */ /* 0x000fe200030e0614 */
[----:B------:R-:W-:Y:S01]  /*5880*/  IADD3 R52, P6, R76, UR14, RZ ;  /* 0x0000000e4c347c10 */ /* 0x000fe2000ffde0ff */
[----:B------:R-:W-:-:S03]  /*5890*/  IMAD.SHL.U32 R17, R17, 0x40, RZ ;  /* 0x0000004011117824 */ /* 0x000fc600078e00ff */
[----:B------:R-:W-:-:S03]  /*58a0*/  IADD3.X R53, R77, UR15, RZ, P6, !PT ;  /* 0x0000000f4d357c10 */ /* 0x000fc6000b7fe4ff */
[----:B------:R-:W-:-:S03]  /*58b0*/  IMAD.WIDE R52, R17, 0x4, R52 ;  /* 0x0000000411347825 */ /* 0x000fc600078e0234 */
[----:B-1----:R-:W-:-:S05]  /*58c0*/  IADD3 R110, P6, R52, R14, RZ ;  /* 0x0000000e346e7210 */ /* 0x002fca0007fde0ff */
[----:B------:R-:W-:Y:S01]  /*58d0*/  IMAD.X R111, R53, 0x1, R20, P6 ;  /* 0x00000001356f7824 */ /* 0x000fe200030e0614 */
[----:B------:R-:W-:Y:S01]  /*58e0*/  IADD3 R76, P6, R76, UR16, RZ ;  /* 0x000000104c4c7c10 */ /* 0x000fe2000ffde0ff */
[----:B------:R-:W-:-:S03]  /*58f0*/  IMAD.SHL.U32 R52, R108, 0x40, RZ ;  /* 0x000000406c347824 */ /* 0x000fc600078e00ff */
[----:B------:R-:W-:Y:S02]  /*5900*/  IADD3.X R77, R77, UR17, RZ, P6, !PT ;  /* 0x000000114d4d7c10 */ /* 0x000fe4000b7fe4ff */
[----:B------:R-:W-:Y:S01]  /*5910*/  CS2R R150, SRZ ;  /* 0x0000000000967805 */ /* 0x000fe2000001ff00 */
[----:B------:R-:W-:-:S05]  /*5920*/  IMAD.WIDE.U32 R76, R52, 0x4, R76 ;  /* 0x00000004344c7825 */ /* 0x000fca00078e004c */
[----:B------:R0:W2:Y:S01]  /*5930*/  @P4 LDG.E.EL R150, desc[UR8][R118.64] ;  /* 0x0000000876964981 */ /* 0x0000a2000c2e1900 */
[----:B------:R-:W-:-:S03]  /*5940*/  IADD3 R108, P6, R76, R27, RZ ;  /* 0x0000001b4c6c7210 */ /* 0x000fc60007fde0ff */
[----:B------:R1:W2:Y:S02]  /*5950*/  @P2 LDG.E.EL R151, desc[UR8][R114.64] ;  /* 0x0000000872972981 */ /* 0x0002a4000c2e1900 */
[----:B------:R-:W-:Y:S01]  /*5960*/  IMAD.X R109, R77, 0x1, R12, P6 ;  /* 0x000000014d6d7824 */ /* 0x000fe200030e060c */
[----:B0-----:R-:W-:Y:S02]  /*5970*/  IADD3 R118, P6, R11, UR29, RZ ;  /* 0x0000001d0b767c10 */ /* 0x001fe4000ffde0ff */
[----:B------:R-:W-:Y:S02]  /*5980*/  CS2R R76, SRZ ;  /* 0x00000000004c7805 */ /* 0x000fe4000001ff00 */
[----:B-1----:R-:W-:Y:S01]  /*5990*/  IADD3.X R114, R188, UR23, RZ, P6, !PT ;  /* 0x00000017bc727c10 */ /* 0x002fe2000b7fe4ff */
[----:B------:R-:W-:-:S03]  /*59a0*/  IMAD.SHL.U32 R119, R118, 0x4, RZ ;  /* 0x0000000476777824 */ /* 0x000fc600078e00ff */
[----:B------:R0:W2:Y:S01]  /*59b0*/  @P2 LDG.E.EL R77, desc[UR8][R62.64] ;  /* 0x000000083e4d2981 */ /* 0x0000a2000c2e1900 */
[----:B------:R-:W-:Y:S02]  /*59c0*/  SHF.L.U64.HI R118, R118, 0x2, R114 ;  /* 0x0000000276767819 */ /* 0x000fe40000010272 */
[----:B------:R-:W-:Y:S01]  /*59d0*/  IADD3 R114, P6, R119, UR10, RZ ;  /* 0x0000000a77727c10 */ /* 0x000fe2000ffde0ff */
[----:B------:R-:W-:Y:S01]  /*59e0*/  IMAD.MOV.U32 R31, RZ, RZ, RZ ;  /* 0x000000ffff1f7224 */ /* 0x000fe200078e00ff */
[----:B------:R-:W-:Y:S01]  /*59f0*/  CS2R R44, SRZ ;  /* 0x00000000002c7805 */ /* 0x000fe2000001ff00 */
[----:B------:R-:W-:Y:S01]  /*5a00*/  IMAD.MOV.U32 R53, RZ, RZ, RZ ;  /* 0x000000ffff357224 */ /* 0x000fe200078e00ff */
[----:B------:R-:W-:Y:S01]  /*5a10*/  SEL R180, R39, R180, !P3 ;  /* 0x000000b427b47207 */ /* 0x000fe20005800000 */
[----:B------:R-:W2:Y:S01]  /*5a20*/  @P2 LDG.E.EL R76, desc[UR8][R144.64] ;  /* 0x00000008904c2981 */ /* 0x000ea2000c2e1900 */
[----:B0-----:R-:W-:Y:S02]  /*5a30*/  CS2R R62, SRZ ;  /* 0x00000000003e7805 */ /* 0x001fe4000001ff00 */
[----:B------:R-:W-:Y:S01]  /*5a40*/  IADD3.X R115, R118, UR11, RZ, P6, !PT ;  /* 0x0000000b76737c10 */ /* 0x000fe2000b7fe4ff */
[----:B------:R-:W2:Y:S04]  /*5a50*/  @!P1 LDG.E.EL R31, desc[UR8][R116.64] ;  /* 0x00000008741f9981 */ /* 0x000ea8000c2e1900 */
[----:B------:R0:W5:Y:S01]  /*5a60*/  @P2 LDG.E.EL R63, desc[UR8][R42.64] ;  /* 0x000000082a3f2981 */ /* 0x000162000c2e1900 */
[----:B------:R-:W-:-:S03]  /*5a70*/  IMAD.WIDE R114, R16, 0x4, R114 ;  /* 0x0000000410727825 */ /* 0x000fc600078e0272 */
[----:B------:R-:W2:Y:S04]  /*5a80*/  @P2 LDG.E.EL R62, desc[UR8][R68.64] ;  /* 0x00000008443e2981 */ /* 0x000ea8000c2e1900 */
[----:B------:R-:W2:Y:S01]  /*5a90*/  @P5 LDG.E.EL R44, desc[UR8][R130.64] ;  /* 0x00000008822c5981 */ /* 0x000ea2000c2e1900 */
[----:B0-----:R-:W-:-:S03]  /*5aa0*/  IADD3 R42, P6, R119, UR12, RZ ;  /* 0x0000000c772a7c10 */ /* 0x001fc6000ffde0ff */
[----:B------:R-:W2:Y:S01]  /*5ab0*/  @P5 LDG.E.EL R45, desc[UR8][R134.64] ;  /* 0x00000008862d5981 */ /* 0x000ea2000c2e1900 */
[----:B------:R-:W-:Y:S02]  /*5ac0*/  IADD3.X R43, R118, UR13, RZ, P6, !PT ;  /* 0x0000000d762b7c10 */ /* 0x000fe4000b7fe4ff */
[----:B------:R-:W-:Y:S01]  /*5ad0*/  IADD3 R116, P6, R114, R10, RZ ;  /* 0x0000000a72747210 */ /* 0x000fe20007fde0ff */
[----:B------:R-:W2:Y:S01]  /*5ae0*/  @P5 LDG.E.EL R53, desc[UR8][R138.64] ;  /* 0x000000088a355981 */ /* 0x000ea2000c2e1900 */
[----:B------:R-:W-:-:S04]  /*5af0*/  IMAD.WIDE R42, R23, 0x4, R42 ;  /* 0x00000004172a7825 */ /* 0x000fc800078e022a */
[----:B------:R-:W-:Y:S01]  /*5b00*/  IMAD.X R117, R115, 0x1, R15, P6 ;  /* 0x0000000173757824 */ /* 0x000fe200030e060f */
[----:B------:R-:W-:-:S05]  /*5b10*/  IADD3 R114, P6, R42, R14, RZ ;  /* 0x0000000e2a727210 */ /* 0x000fca0007fde0ff */
[----:B------:R-:W-:Y:S01]  /*5b20*/  IMAD.X R115, R43, 0x1, R20, P6 ;  /* 0x000000012b737824 */ /* 0x000fe200030e0614 */
[----:B------:R-:W-:-:S06]  /*5b30*/  CS2R R42, SRZ ;  /* 0x00000000002a7805 */ /* 0x000fcc000001ff00 */
        /* <DEDUP_REMOVED lines=10> */
[----:B------:R-:W-:-:S05]  /*5be0*/  IADD3 R118, P6, R68, R27, RZ ;  /* 0x0000001b44767210 */ /* 0x000fca0007fde0ff */
[----:B------:R-:W-:Y:S01]  /*5bf0*/  IMAD.X R119, R69, 0x1, R12, P6 ;  /* 0x0000000145777824 */ /* 0x000fe200030e060c */
[----:B------:R-:W-:Y:S02]  /*5c00*/  CS2R R68, SRZ ;  /* 0x0000000000447805 */ /* 0x000fe4000001ff00 */
[----:B-1----:R-:W-:Y:S02]  /*5c10*/  IADD3 R81, P6, R13, UR29, RZ ;  /* 0x0000001d0d517c10 */ /* 0x002fe4000ffde0ff */
[----:B------:R-:W-:Y:S02]  /*5c20*/  CS2R R74, SRZ ;  /* 0x00000000004a7805 */ /* 0x000fe4000001ff00 */
[----:B------:R0:W2:Y:S01]  /*5c30*/  @P4 LDG.E.EL R68, desc[UR8][R84.64] ;  /* 0x0000000854444981 */ /* 0x0000a2000c2e1900 */
[----:B------:R-:W-:-:S03]  /*5c40*/  IADD3.X R80, R3, UR23, RZ, P6, !PT ;  /* 0x0000001703507c10 */ /* 0x000fc6000b7fe4ff */
[----:B------:R1:W2:Y:S04]  /*5c50*/  @P2 LDG.E.EL R75, desc[UR8][R88.64] ;  /* 0x00000008584b2981 */ /* 0x0002a8000c2e1900 */
[----:B------:R3:W2:Y:S01]  /*5c60*/  @P5 LDG.E.EL R74, desc[UR8][R104.64] ;  /* 0x00000008684a5981 */ /* 0x0006a2000c2e1900 */
[C---:B0-----:R-:W-:Y:S01]  /*5c70*/  IMAD.SHL.U32 R84, R81.reuse, 0x4, RZ ;  /* 0x0000000451547824 */ /* 0x041fe200078e00ff */
[----:B------:R-:W-:Y:S02]  /*5c80*/  SHF.L.U64.HI R81, R81, 0x2, R80 ;  /* 0x0000000251517819 */ /* 0x000fe40000010250 */
[----:B------:R-:W2:Y:S02]  /*5c90*/  @P4 LDG.E.EL R69, desc[UR8][R146.64] ;  /* 0x0000000892454981 */ /* 0x000ea4000c2e1900 */
[----:B-1----:R-:W-:Y:S01]  /*5ca0*/  IADD3 R88, P6, R84, UR12, RZ ;  /* 0x0000000c54587c10 */ /* 0x002fe2000ffde0ff */
[----:B------:R-:W-:-:S03]  /*5cb0*/  IMAD.MOV.U32 R85, RZ, RZ, RZ ;  /* 0x000000ffff557224 */ /* 0x000fc600078e00ff */
[----:B------:R-:W-:Y:S02]  /*5cc0*/  IADD3.X R89, R81, UR13, RZ, P6, !PT ;  /* 0x0000000d51597c10 */ /* 0x000fe4000b7fe4ff */
[----:B---3--:R-:W-:Y:S01]  /*5cd0*/  IADD3 R104, P6, R84, UR14, RZ ;  /* 0x0000000e54687c10 */ /* 0x008fe2000ffde0ff */
[----:B------:R0:W3:Y:S01]  /*5ce0*/  @!P1 LDG.E.EL R85, desc[UR8][R120.64] ;  /* 0x0000000878559981 */ /* 0x0000e2000c2e1900 */
[----:B------:R-:W-:Y:S02]  /*5cf0*/  IMAD.WIDE R88, R23, 0x4, R88 ;  /* 0x0000000417587825 */ /* 0x000fe400078e0258 */
[----:B------:R-:W-:-:S03]  /*5d00*/  IADD3.X R105, R81, UR15, RZ, P6, !PT ;  /* 0x0000000f51697c10 */ /* 0x000fc6000b7fe4ff */
[----:B------:R-:W-:Y:S01]  /*5d10*/  IMAD.WIDE R104, R17, 0x4, R104 ;  /* 0x0000000411687825 */ /* 0x000fe200078e0268 */
[----:B0-----:R-:W-:-:S05]  /*5d20*/  IADD3 R120, P6, R88, R14, RZ ;  /* 0x0000000e58787210 */ /* 0x001fca0007fde0ff */
[----:B------:R-:W-:Y:S01]  /*5d30*/  IMAD.X R121, R89, 0x1, R20, P6 ;  /* 0x0000000159797824 */ /* 0x000fe200030e0614 */
[----:B------:R-:W-:Y:S02]  /*5d40*/  CS2R R88, SRZ ;  /* 0x0000000000587805 */ /* 0x000fe4000001ff00 */
[----:B------:R-:W-:Y:S01]  /*5d50*/  IADD3 R130, P6, R104, R14, RZ ;  /* 0x0000000e68827210 */ /* 0x000fe20007fde0ff */
[----:B------:R-:W-:-:S04]  /*5d60*/  IMAD.MOV.U32 R80, RZ, RZ, RZ ;  /* 0x000000ffff507224 */ /* 0x000fc800078e00ff */
[----:B------:R-:W-:Y:S01]  /*5d70*/  IMAD.X R131, R105, 0x1, R20, P6 ;  /* 0x0000000169837824 */ /* 0x000fe200030e0614 */
[----:B------:R0:W2:Y:S01]  /*5d80*/  @P5 LDG.E.EL R89, desc[UR8][R122.64] ;  /* 0x000000087a595981 */ /* 0x0000a2000c2e1900 */
[----:B------:R-:W-:-:S03]  /*5d90*/  CS2R R104, SRZ ;  /* 0x0000000000687805 */ /* 0x000fc6000001ff00 */
[----:B------:R1:W2:Y:S04]  /*5da0*/  @P4 LDG.E.EL R80, desc[UR8][R112.64] ;  /* 0x0000000870504981 */ /* 0x0002a8000c2e1900 */
[----:B------:R4:W2:Y:S01]  /*5db0*/  @!P1 LDG.E.EL R88, desc[UR8][R102.64] ;  /* 0x0000000866589981 */ /* 0x0008a2000c2e1900 */
[----:B0-----:R-:W-:-:S03]  /*5dc0*/  IADD3 R122, P6, R22, UR28, RZ ;  /* 0x0000001c167a7c10 */ /* 0x001fc6000ffde0ff */
[----:B------:R0:W2:Y:S01]  /*5dd0*/  @!P1 LDG.E.EL R104, desc[UR8][R136.64] ;  /* 0x0000000888689981 */ /* 0x0000a2000c2e1900 */
[----:B------:R-:W-:Y:S02]  /*5de0*/  IADD3.X R123, R194, UR22, RZ, P6, !PT ;  /* 0x00000016c27b7c10 */ /* 0x000fe4000b7fe4ff */
[----:B-1----:R-:W-:Y:S01]  /*5df0*/  IADD3 R112, P6, R84, UR10, RZ ;  /* 0x0000000a54707c10 */ /* 0x002fe2000ffde0ff */
[----:B------:R-:W2:Y:S01]  /*5e00*/  @P5 LDG.E.EL R105, desc[UR8][R140.64] ;  /* 0x000000088c695981 */ /* 0x000ea2000c2e1900 */
[----:B----4-:R-:W-:Y:S02]  /*5e10*/  CS2R R102, SRZ ;  /* 0x0000000000667805 */ /* 0x010fe4000001ff00 */
[----:B------:R-:W-:Y:S01]  /*5e20*/  IADD3.X R113, R81, UR11, RZ, P6, !PT ;  /* 0x0000000b51717c10 */ /* 0x000fe2000b7fe4ff */
[C---:B0-----:R-:W-:Y:S01]  /*5e30*/  IMAD.SHL.U32 R136, R122.reuse, 0x4, RZ ;  /* 0x000000047a887824 */ /* 0x041fe200078e00ff */
[----:B------:R-:W-:Y:S02]  /*5e40*/  SHF.L.U64.HI R137, R122, 0x2, R123 ;  /* 0x000000027a897819 */ /* 0x000fe4000001027b */
[----:B------:R0:W4:Y:S01]  /*5e50*/  @P2 LDG.E.EL R102, desc[UR8][R128.64] ;  /* 0x0000000880662981 */ /* 0x000122000c2e1900 */
[----:B------:R-:W-:-:S03]  /*5e60*/  IMAD.WIDE R112, R16, 0x4, R112 ;  /* 0x0000000410707825 */ /* 0x000fc600078e0270 */
[----:B------:R-:W2:Y:S01]  /*5e70*/  @P4 LDG.E.EL R103, desc[UR8][R132.64] ;  /* 0x0000000884674981 */ /* 0x000ea2000c2e1900 */
[----:B0-----:R-:W-:-:S04]  /*5e80*/  IADD3 R128, P6, R136, UR10, RZ ;  /* 0x0000000a88807c10 */ /* 0x001fc8000ffde0ff */
[----:B------:R-:W-:Y:S02]  /*5e90*/  IADD3.X R129, R137, UR11, RZ, P6, !PT ;  /* 0x0000000b89817c10 */ /* 0x000fe4000b7fe4ff */
[----:B------:R-:W-:Y:S01]  /*5ea0*/  IADD3 R122, P6, R112, R10, RZ ;  /* 0x0000000a707a7210 */ /* 0x000fe20007fde0ff */
[----:B------:R-:W-:Y:S02]  /*5eb0*/  IMAD.MOV.U32 R112, RZ, RZ, RZ ;  /* 0x000000ffff707224 */ /* 0x000fe400078e00ff */
[----:B------:R-:W-:-:S04]  /*5ec0*/  IMAD.WIDE R128, R16, 0x4, R128 ;  /* 0x0000000410807825 */ /* 0x000fc800078e0280 */
[----:B------:R0:W2:Y:S01]  /*5ed0*/  @!P1 LDG.E.EL R112, desc[UR8][R100.64] ;  /* 0x0000000864709981 */ /* 0x0000a2000c2e1900 */
[----:B------:R-:W-:Y:S01]  /*5ee0*/  IMAD.X R123, R113, 0x1, R15, P6 ;  /* 0x00000001717b7824 */ /* 0x000fe200030e060f */
[----:B------:R-:W-:Y:S02]  /*5ef0*/  IADD3 R128, P6, R128, R10, RZ ;  /* 0x0000000a80807210 */ /* 0x000fe40007fde0ff */
[----:B0-----:R-:W-:-:S03]  /*5f00*/  CS2R R100, SRZ ;  /* 0x0000000000647805 */ /* 0x001fc6000001ff00 */
[----:B------:R-:W-:Y:S01]  /*5f10*/  IMAD.X R129, R129, 0x1, R15, P6 ;  /* 0x0000000181817824 */ /* 0x000fe200030e060f */
[----:B------:R-:W-:Y:S02]  /*5f20*/  IADD3 R132, P6, R136, UR12, RZ ;  /* 0x0000000c88847c10 */ /* 0x000fe4000ffde0ff */
[----:B------:R0:W2:Y:S02]  /*5f30*/  @P4 LDG.E.EL R101, desc[UR8][R64.64] ;  /* 0x0000000840654981 */ /* 0x0000a4000c2e1900 */
[----:B------:R-:W-:Y:S02]  /*5f40*/  IADD3.X R133, R137, UR13, RZ, P6, !PT ;  /* 0x0000000d89857c10 */ /* 0x000fe4000b7fe4ff */
[----:B------:R-:W2:Y:S01]  /*5f50*/  @P2 LDG.E.EL R100, desc[UR8][R142.64] ;  /* 0x000000088e642981 */ /* 0x000ea2000c2e1900 */
[----:B0-----:R-:W-:Y:S01]  /*5f60*/  CS2R R64, SRZ ;  /* 0x0000000000407805 */ /* 0x001fe2000001ff00 */
[----:B------:R-:W-:-:S05]  /*5f70*/  IMAD.WIDE R132, R23, 0x4, R132 ;  /* 0x0000000417847825 */ /* 0x000fca00078e0284 */
[----:B------:R0:W2:Y:S04]  /*5f80*/  @!P1 LDG.E.EL R64, desc[UR8][R66.64] ;  /* 0x0000000842409981 */ /* 0x0000a8000c2e1900 */
[----:B------:R-:W2:Y:S01]  /*5f90*/  @!P1 LDG.E.EL R65, desc[UR8][R98.64] ;  /* 0x0000000862419981 */ /* 0x000ea2000c2e1900 */
[----:B0-----:R-:W-:-:S04]  /*5fa0*/  IADD3 R66, P6, R136, UR16, RZ ;  /* 0x0000001088427c10 */ /* 0x001fc8000ffde0ff */
        /* <DEDUP_REMOVED lines=8> */
[----:B------:R0:W2:Y:S03]  /*6030*/  @P5 LDG.E.EL R66, desc[UR8][R40.64] ;  /* 0x0000000828425981 */ /* 0x0000a6000c2e1900 */
[----:B------:R-:W-:Y:S02]  /*6040*/  IADD3.X R137, R137, UR15, RZ, P6, !PT ;  /* 0x0000000f89897c10 */ /* 0x000fe4000b7fe4ff */
[----:B------:R-:W-:Y:S02]  /*6050*/  IADD3 R67, P6, R26, UR28, RZ ;  /* 0x0000001c1a437c10 */ /* 0x000fe4000ffde0ff */
[----:B0-----:R-:W-:-:S03]  /*6060*/  CS2R R40, SRZ ;  /* 0x0000000000287805 */ /* 0x001fc6000001ff00 */
[----:B------:R-:W-:Y:S01]  /*6070*/  IMAD.SHL.U32 R113, R67, 0x4, RZ ;  /* 0x0000000443717824 */ /* 0x000fe200078e00ff */
[----:B------:R-:W-:Y:S02]  /*6080*/  IADD3.X R98, R186, UR22, RZ, P6, !PT ;  /* 0x00000016ba627c10 */ /* 0x000fe4000b7fe4ff */
[----:B------:R0:W2:Y:S04]  /*6090*/  @P2 LDG.E.EL R40, desc[UR8][R70.64] ;  /* 0x0000000846282981 */ /* 0x0000a8000c2e1900 */
[----:B------:R1:W2:Y:S01]  /*60a0*/  @P4 LDG.E.EL R41, desc[UR8][R78.64] ;  /* 0x000000084e294981 */ /* 0x0002a2000c2e1900 */
[----:B------:R-:W-:Y:S01]  /*60b0*/  IMAD.WIDE R136, R17, 0x4, R136 ;  /* 0x0000000411887825 */ /* 0x000fe200078e0288 */
[----:B0-----:R-:W-:Y:S02]  /*60c0*/  IADD3 R70, P6, R113, UR10, RZ ;  /* 0x0000000a71467c10 */ /* 0x001fe4000ffde0ff */
[----:B-1----:R-:W-:-:S04]  /*60d0*/  SHF.L.U64.HI R79, R67, 0x2, R98 ;  /* 0x00000002434f7819 */ /* 0x002fc80000010262 */
[----:B------:R-:W-:Y:S02]  /*60e0*/  IADD3.X R71, R79, UR11, RZ, P6, !PT ;  /* 0x0000000b4f477c10 */ /* 0x000fe4000b7fe4ff */
[----:B------:R-:W-:Y:S01]  /*60f0*/  IADD3 R136, P6, R136, R14, RZ ;  /* 0x0000000e88887210 */ /* 0x000fe20007fde0ff */
[----:B------:R-:W-:-:S04]  /*6100*/  IMAD.WIDE R70, R16, 0x4, R70 ;  /* 0x0000000410467825 */ /* 0x000fc800078e0246 */
[----:B------:R-:W-:Y:S01]  /*6110*/  IMAD.X R137, R137, 0x1, R20, P6 ;  /* 0x0000000189897824 */ /* 0x000fe200030e0614 */
[----:B------:R-:W-:-:S05]  /*6120*/  IADD3 R98, P6, R70, R10, RZ ;  /* 0x0000000a46627210 */ /* 0x000fca0007fde0ff */
[----:B------:R-:W-:Y:S01]  /*6130*/  IMAD.X R99, R71, 0x1, R15, P6 ;  /* 0x0000000147637824 */ /* 0x000fe200030e060f */
[----:B------:R-:W-:-:S06]  /*6140*/  CS2R R70, SRZ ;  /* 0x0000000000467805 */ /* 0x000fcc000001ff00 */
[----:B------:R0:W2:Y:S04]  /*6150*/  @!P1 LDG.E.EL R70, desc[UR8][R82.64] ;  /* 0x0000000852469981 */ /* 0x0000a8000c2e1900 */
[----:B------:R1:W2:Y:S01]  /*6160*/  @P5 LDG.E.EL R71, desc[UR8][R90.64] ;  /* 0x000000085a475981 */ /* 0x0002a2000c2e1900 */
[----:B0-----:R-:W-:-:S04]  /*6170*/  IADD3 R82, P6, R113, UR12, RZ ;  /* 0x0000000c71527c10 */ /* 0x001fc8000ffde0ff */
[----:B------:R-:W-:Y:S02]  /*6180*/  IADD3.X R83, R79, UR13, RZ, P6, !PT ;  /* 0x0000000d4f537c10 */ /* 0x000fe4000b7fe4ff */
[----:B-1----:R-:W-:Y:S01]  /*6190*/  IADD3 R90, P6, R113, UR16, RZ ;  /* 0x00000010715a7c10 */ /* 0x002fe2000ffde0ff */
[----:B------:R-:W-:-:S03]  /*61a0*/  IMAD.WIDE R82, R23, 0x4, R82 ;  /* 0x0000000417527825 */ /* 0x000fc600078e0252 */
[----:B------:R-:W-:Y:S02]  /*61b0*/  IADD3.X R91, R79, UR17, RZ, P6, !PT ;  /* 0x000000114f5b7c10 */ /* 0x000fe4000b7fe4ff */
[----:B------:R-:W-:Y:S01]  /*61c0*/  IADD3 R138, P6, R82, R14, RZ ;  /* 0x0000000e528a7210 */ /* 0x000fe20007fde0ff */
[----:B------:R-:W-:-:S04]  /*61d0*/  IMAD.WIDE.U32 R90, R52, 0x4, R90 ;  /* 0x00000004345a7825 */ /* 0x000fc800078e005a */
[----:B------:R-:W-:Y:S02]  /*61e0*/  IMAD.MOV.U32 R78, RZ, RZ, RZ ;  /* 0x000000ffff4e7224 */ /* 0x000fe400078e00ff */
[----:B------:R-:W-:Y:S01]  /*61f0*/  IMAD.X R139, R83, 0x1, R20, P6 ;  /* 0x00000001538b7824 */ /* 0x000fe200030e0614 */
[----:B------:R-:W-:-:S03]  /*6200*/  IADD3 R140, P6, R90, R27, RZ ;  /* 0x0000001b5a8c7210 */ /* 0x000fc60007fde0ff */
[----:B------:R0:W2:Y:S02]  /*6210*/  @P2 LDG.E.EL R78, desc[UR8][R106.64] ;  /* 0x000000086a4e2981 */ /* 0x0000a4000c2e1900 */
[----:B------:R-:W-:Y:S01]  /*6220*/  IMAD.X R141, R91, 0x1, R12, P6 ;  /* 0x000000015b8d7824 */ /* 0x000fe200030e060c */
[----:B0-----:R-:W-:-:S04]  /*6230*/  IADD3 R106, P6, R113, UR14, RZ ;  /* 0x0000000e716a7c10 */ /* 0x001fc8000ffde0ff */
[----:B------:R-:W-:Y:S02]  /*6240*/  IADD3.X R107, R79, UR15, RZ, P6, !PT ;  /* 0x0000000f4f6b7c10 */ /* 0x000fe4000b7fe4ff */
[----:B------:R-:W-:Y:S02]  /*6250*/  IADD3 R113, P6, R21, UR28, RZ ;  /* 0x0000001c15717c10 */ /* 0x000fe4000ffde0ff */
[----:B------:R-:W-:Y:S02]  /*6260*/  CS2R R82, SRZ ;  /* 0x0000000000527805 */ /* 0x000fe4000001ff00 */
[----:B------:R-:W-:Y:S01]  /*6270*/  IADD3.X R91, R185, UR22, RZ, P6, !PT ;  /* 0x00000016b95b7c10 */ /* 0x000fe2000b7fe4ff */
[----:B------:R-:W-:-:S03]  /*6280*/  IMAD.SHL.U32 R142, R113, 0x4, RZ ;  /* 0x00000004718e7824 */ /* 0x000fc600078e00ff */
[----:B------:R0:W2:Y:S01]  /*6290*/  @!P1 LDG.E.EL R82, desc[UR8][R108.64] ;  /* 0x000000086c529981 */ /* 0x0000a2000c2e1900 */
[----:B------:R-:W-:Y:S01]  /*62a0*/  SHF.L.U64.HI R113, R113, 0x2, R91 ;  /* 0x0000000271717819 */ /* 0x000fe2000001025b */
[----:B------:R-:W-:Y:S02]  /*62b0*/  IMAD.WIDE R106, R17, 0x4, R106 ;  /* 0x00000004116a7825 */ /* 0x000fe400078e026a */
[----:B------:R1:W2:Y:S01]  /*62c0*/  @P5 LDG.E.EL R83, desc[UR8][R116.64] ;  /* 0x0000000874535981 */ /* 0x0002a2000c2e1900 */
[----:B0-----:R-:W-:Y:S01]  /*62d0*/  IADD3 R108, P6, R142, UR10, RZ ;  /* 0x0000000a8e6c7c10 */ /* 0x001fe2000ffde0ff */
[----:B------:R-:W-:-:S03]  /*62e0*/  IMAD.MOV.U32 R90, RZ, RZ, RZ ;  /* 0x000000ffff5a7224 */ /* 0x000fc600078e00ff */
[----:B------:R-:W-:Y:S02]  /*62f0*/  IADD3.X R109, R113, UR11, RZ, P6, !PT ;  /* 0x0000000b716d7c10 */ /* 0x000fe4000b7fe4ff */
[----:B-1----:R-:W-:Y:S01]  /*6300*/  IADD3 R116, P6, R106, R14, RZ ;  /* 0x0000000e6a747210 */ /* 0x002fe20007fde0ff */
[----:B------:R-:W-:Y:S01]  /*6310*/  IMAD.MOV.U32 R79, RZ, RZ, RZ ;  /* 0x000000ffff4f7224 */ /* 0x000fe200078e00ff */
[----:B------:R0:W2:Y:S01]  /*6320*/  @P2 LDG.E.EL R90, desc[UR8][R114.64] ;  /* 0x00000008725a2981 */ /* 0x0000a2000c2e1900 */
[----:B------:R-:W-:-:S04]  /*6330*/  IMAD.WIDE R108, R16, 0x4, R108 ;  /* 0x00000004106c7825 */ /* 0x000fc800078e026c */
[----:B------:R-:W-:Y:S01]  /*6340*/  IMAD.X R117, R107, 0x1, R20, P6 ;  /* 0x000000016b757824 */ /* 0x000fe200030e0614 */
[----:B------:R1:W2:Y:S01]  /*6350*/  @P4 LDG.E.EL R79, desc[UR8][R110.64] ;  /* 0x000000086e4f4981 */ /* 0x0002a2000c2e1900 */
[----:B0-----:R-:W-:Y:S02]  /*6360*/  IADD3 R114, P6, R108, R10, RZ ;  /* 0x0000000a6c727210 */ /* 0x001fe40007fde0ff */
[----:B------:R-:W-:-:S03]  /*6370*/  CS2R R106, SRZ ;  /* 0x00000000006a7805 */ /* 0x000fc6000001ff00 */
[----:B------:R-:W-:Y:S01]  /*6380*/  IMAD.X R115, R109, 0x1, R15, P6 ;  /* 0x000000016d737824 */ /* 0x000fe200030e060f */
[----:B-1----:R-:W-:Y:S02]  /*6390*/  IADD3 R110, P6, R142, UR12, RZ ;  /* 0x0000000c8e6e7c10 */ /* 0x002fe4000ffde0ff */
[----:B------:R0:W2:Y:S02]  /*63a0*/  @P2 LDG.E.EL R107, desc[UR8][R120.64] ;  /* 0x00000008786b2981 */ /* 0x0000a4000c2e1900 */
[----:B------:R-:W-:Y:S01]  /*63b0*/  IADD3.X R111, R113, UR13, RZ, P6, !PT ;  /* 0x0000000d716f7c10 */ /* 0x000fe2000b7fe4ff */
[----:B------:R-:W-:Y:S01]  /*63c0*/  IMAD.MOV.U32 R91, RZ, RZ, RZ ;  /* 0x000000ffff5b7224 */ /* 0x000fe200078e00ff */
[----:B------:R1:W2:Y:S01]  /*63d0*/  @!P1 LDG.E.EL R106, desc[UR8][R118.64] ;  /* 0x00000008766a9981 */ /* 0x0002a2000c2e1900 */
[----:B0-----:R-:W-:Y:S01]  /*63e0*/  IADD3 R120, P6, R142, UR14, RZ ;  /* 0x0000000e8e787c10 */ /* 0x001fe2000ffde0ff */
[----:B------:R-:W-:-:S03]  /*63f0*/  IMAD.WIDE R110, R23, 0x4, R110 ;  /* 0x00000004176e7825 */ /* 0x000fc600078e026e */
[----:B------:R0:W2:Y:S01]  /*6400*/  @P4 LDG.E.EL R91, desc[UR8][R126.64] ;  /* 0x000000087e5b4981 */ /* 0x0000a2000c2e1900 */
[----:B------:R-:W-:Y:S02]  /*6410*/  IADD3.X R121, R113, UR15, RZ, P6, !PT ;  /* 0x0000000f71797c10 */ /* 0x000fe4000b7fe4ff */
[----:B-1----:R-:W-:Y:S01]  /*6420*/  IADD3 R118, P6, R110, R14, RZ ;  /* 0x0000000e6e767210 */ /* 0x002fe20007fde0ff */
[----:B------:R-:W-:-:S04]  /*6430*/  IMAD.WIDE R120, R17, 0x4, R120 ;  /* 0x0000000411787825 */ /* 0x000fc800078e0278 */
[----:B------:R-:W-:Y:S01]  /*6440*/  IMAD.X R119, R111, 0x1, R20, P6 ;  /* 0x000000016f777824 */ /* 0x000fe200030e0614 */
[----:B0-----:R-:W-:Y:S02]  /*6450*/  IADD3 R126, P6, R120, R14, RZ ;  /* 0x0000000e787e7210 */ /* 0x001fe40007fde0ff */
[----:B------:R-:W-:-:S03]  /*6460*/  CS2R R108, SRZ ;  /* 0x00000000006c7805 */ /* 0x000fc6000001ff00 */
[----:B------:R-:W-:Y:S01]  /*6470*/  IMAD.X R127, R121, 0x1, R20, P6 ;  /* 0x00000001797f7824 */ /* 0x000fe200030e0614 */
[----:B------:R-:W-:Y:S02]  /*6480*/  IADD3 R120, P6, R142, UR16, RZ ;  /* 0x000000108e787c10 */ /* 0x000fe4000ffde0ff */
[----:B------:R-:W-:Y:S01]  /*6490*/  CS2R R110, SRZ ;  /* 0x00000000006e7805 */ /* 0x000fe2000001ff00 */
[----:B------:R0:W2:Y:S01]  /*64a0*/  @P5 LDG.E.EL R109, desc[UR8][R122.64] ;  /* 0x000000087a6d5981 */ /* 0x0000a2000c2e1900 */
[----:B------:R-:W-:-:S03]  /*64b0*/  IADD3.X R121, R113, UR17, RZ, P6, !PT ;  /* 0x0000001171797c10 */ /* 0x000fc6000b7fe4ff */
[----:B------:R-:W2:Y:S04]  /*64c0*/  @P4 LDG.E.EL R108, desc[UR8][R130.64] ;  /* 0x00000008826c4981 */ /* 0x000ea8000c2e1900 */
[----:B------:R1:W2:Y:S01]  /*64d0*/  @P2 LDG.E.EL R111, desc[UR8][R134.64] ;  /* 0x00000008866f2981 */ /* 0x0002a2000c2e1900 */
[----:B0-----:R-:W-:-:S03]  /*64e0*/  IADD3 R122, P6, R29, UR18, RZ ;  /* 0x000000121d7a7c10 */ /* 0x001fc6000ffde0ff */
[----:B------:R0:W2:Y:S01]  /*64f0*/  @P5 LDG.E.EL R110, desc[UR8][R128.64] ;  /* 0x00000008806e5981 */ /* 0x0000a2000c2e1900 */
[----:B------:R-:W-:Y:S01]  /*6500*/  IADD3.X R123, R195, UR7, RZ, P6, !PT ;  /* 0x00000007c37b7c10 */ /* 0x000fe2000b7fe4ff */
[----:B-1----:R-:W-:-:S03]  /*6510*/  IMAD.SHL.U32 R134, R122, 0x4, RZ ;  /* 0x000000047a867824 */ /* 0x002fc600078e00ff */
[----:B------:R-:W-:Y:S01]  /*6520*/  SHF.L.U64.HI R135, R122, 0x2, R123 ;  /* 0x000000027a877819 */ /* 0x000fe2000001027b */
[----:B------:R-:W-:Y:S01]  /*6530*/  IMAD.WIDE.U32 R120, R52, 0x4, R120 ;  /* 0x0000000434787825 */ /* 0x000fe200078e0078 */
[----:B------:R-:W-:-:S04]  /*6540*/  IADD3 R122, P6, R134, UR10, RZ ;  /* 0x0000000a867a7c10 */ /* 0x000fc8000ffde0ff */
[----:B------:R-:W-:Y:S02]  /*6550*/  IADD3.X R123, R135, UR11, RZ, P6, !PT ;  /* 0x0000000b877b7c10 */ /* 0x000fe4000b7fe4ff */
[----:B0-----:R-:W-:Y:S01]  /*6560*/  IADD3 R128, P6, R120, R27, RZ ;  /* 0x0000001b78807210 */ /* 0x001fe20007fde0ff */
[----:B------:R-:W-:-:S04]  /*6570*/  IMAD.WIDE R122, R16, 0x4, R122 ;  /* 0x00000004107a7825 */ /* 0x000fc800078e027a */
[----:B------:R-:W-:Y:S01]  /*6580*/  IMAD.X R129, R121, 0x1, R12, P6 ;  /* 0x0000000179817824 */ /* 0x000fe200030e060c */
[----:B------:R-:W-:Y:S01]  /*6590*/  IADD3 R122, P6, R122, R10, RZ ;  /* 0x0000000a7a7a7210 */ /* 0x000fe20007fde0ff */
[----:B------:R-:W-:-:S04]  /*65a0*/  IMAD.MOV.U32 R113, RZ, RZ, RZ ;  /* 0x000000ffff717224 */ /* 0x000fc800078e00ff */
[----:B------:R-:W-:Y:S01]  /*65b0*/  IMAD.X R123, R123, 0x1, R15, P6 ;  /* 0x000000017b7b7824 */ /* 0x000fe200030e060f */
[----:B------:R-:W-:Y:S01]  /*65c0*/  IADD3 R130, P6, R134, UR12, RZ ;  /* 0x0000000c86827c10 */ /* 0x000fe2000ffde0ff */
[----:B------:R0:W2:Y:S03]  /*65d0*/  @!P1 LDG.E.EL R113, desc[UR8][R132.64] ;  /* 0x0000000884719981 */ /* 0x0000a6000c2e1900 */
[----:B------:R-:W-:Y:S02]  /*65e0*/  IADD3.X R131, R135, UR13, RZ, P6, !PT ;  /* 0x0000000d87837c10 */ /* 0x000fe4000b7fe4ff */
[----:B0-----:R-:W-:Y:S01]  /*65f0*/  IADD3 R132, P6, R134, UR14, RZ ;  /* 0x0000000e86847c10 */ /* 0x001fe2000ffde0ff */
[----:B------:R-:W-:-:S03]  /*6600*/  IMAD.WIDE R130, R23, 0x4, R130 ;  /* 0x0000000417827825 */ /* 0x000fc600078e0282 */
[----:B------:R-:W-:Y:S02]  /*6610*/  IADD3.X R133, R135, UR15, RZ, P6, !PT ;  /* 0x0000000f87857c10 */ /* 0x000fe4000b7fe4ff */
[----:B------:R-:W-:Y:S02]  /*6620*/  CS2R R120, SRZ ;  /* 0x0000000000787805 */ /* 0x000fe4000001ff00 */
[----:B------:R-:W-:Y:S01]  /*6630*/  IADD3 R130, P6, R130, R14, RZ ;  /* 0x0000000e82827210 */ /* 0x000fe20007fde0ff */
[----:B------:R-:W-:-:S03]  /*6640*/  IMAD.WIDE R132, R17, 0x4, R132 ;  /* 0x0000000411847825 */ /* 0x000fc600078e0284 */
[----:B------:R0:W2:Y:S01]  /*6650*/  @P4 LDG.E.EL R120, desc[UR8][R136.64] ;  /* 0x0000000888784981 */ /* 0x0000a2000c2e1900 */
[--C-:B------:R-:W-:Y:S01]  /*6660*/  IMAD.X R131, R131, 0x1, R20.reuse, P6 ;  /* 0x0000000183837824 */ /* 0x100fe200030e0614 */
[----:B------:R-:W-:Y:S02]  /*6670*/  IADD3 R132, P6, R132, R14, RZ ;  /* 0x0000000e84847210 */ /* 0x000fe40007fde0ff */
[----:B------:R1:W2:Y:S01]  /*6680*/  @P5 LDG.E.EL R121, desc[UR8][R98.64] ;  /* 0x0000000862795981 */ /* 0x0002a2000c2e1900 */
[----:B0-----:R-:W-:Y:S02]  /*6690*/  CS2R R136, SRZ ;  /* 0x0000000000887805 */ /* 0x001fe4000001ff00 */
[----:B------:R-:W-:Y:S01]  /*66a0*/  IMAD.X R133, R133, 0x1, R20, P6 ;  /* 0x0000000185857824 */ /* 0x000fe200030e0614 */
[----:B------:R-:W-:Y:S02]  /*66b0*/  IADD3 R134, P6, R134, UR16, RZ ;  /* 0x0000001086867c10 */ /* 0x000fe4000ffde0ff */
[----:B-1----:R-:W-:Y:S01]  /*66c0*/  CS2R R98, SRZ ;  /* 0x0000000000627805 */ /* 0x002fe2000001ff00 */
[----:B------:R0:W2:Y:S01]  /*66d0*/  @P4 LDG.E.EL R136, desc[UR8][R116.64] ;  /* 0x0000000874884981 */ /* 0x0000a2000c2e1900 */
[----:B------:R-:W-:-:S04]  /*66e0*/  IADD3.X R135, R135, UR17, RZ, P6, !PT ;  /* 0x0000001187877c10 */ /* 0x000fc8000b7fe4ff */
[----:B------:R1:W2:Y:S04]  /*66f0*/  @P2 LDG.E.EL R98, desc[UR8][R138.64] ;  /* 0x000000088a622981 */ /* 0x0002a8000c2e1900 */
[----:B------:R3:W2:Y:S01]  /*6700*/  @!P1 LDG.E.EL R99, desc[UR8][R140.64] ;  /* 0x000000088c639981 */ /* 0x0006a2000c2e1900 */
[----:B0-----:R-:W-:-:S03]  /*6710*/  CS2R R116, SRZ ;  /* 0x0000000000747805 */ /* 0x001fc6000001ff00 */
[----:B------:R-:W2:Y:S01]  /*6720*/  @P4 LDG.E.EL R137, desc[UR8][R126.64] ;  /* 0x000000087e894981 */ /* 0x000ea2000c2e1900 */
[----:B-1----:R-:W-:-:S03]  /*6730*/  IADD3 R139, P6, R25, UR18, RZ ;  /* 0x00000012198b7c10 */ /* 0x002fc6000ffde0ff */
[----:B------:R0:W2:Y:S02]  /*6740*/  @P5 LDG.E.EL R116, desc[UR8][R114.64] ;  /* 0x0000000872745981 */ /* 0x0000a4000c2e1900 */
[----:B---3--:R-:W-:Y:S02]  /*6750*/  IMAD.SHL.U32 R140, R139, 0x4, RZ ;  /* 0x000000048b8c7824 */ /* 0x008fe400078e00ff */
[----:B------:R1:W3:Y:S01]  /*6760*/  @P2 LDG.E.EL R117, desc[UR8][R118.64] ;  /* 0x0000000876752981 */ /* 0x0002e2000c2e1900 */
[----:B0-----:R-:W-:Y:S01]  /*6770*/  IADD3.X R114, R187, UR7, RZ, P6, !PT ;  /* 0x00000007bb727c10 */ /* 0x001fe2000b7fe4ff */
[----:B------:R-:W-:-:S03]  /*6780*/  IMAD.WIDE.U32 R134, R52, 0x4, R134 ;  /* 0x0000000434867825 */ /* 0x000fc600078e0086 */
[----:B------:R-:W-:Y:S02]  /*6790*/  SHF.L.U64.HI R139, R139, 0x2, R114 ;  /* 0x000000028b8b7819 */ /* 0x000fe40000010272 */
[----:B------:R-:W-:-:S04]  /*67a0*/  IADD3 R114, P6, R140, UR10, RZ ;  /* 0x0000000a8c727c10 */ /* 0x000fc8000ffde0ff */
[----:B------:R-:W-:Y:S02]  /*67b0*/  IADD3.X R115, R139, UR11, RZ, P6, !PT ;  /* 0x0000000b8b737c10 */ /* 0x000fe4000b7fe4ff */
[----:B-1----:R-:W-:Y:S01]  /*67c0*/  IADD3 R118, P6, R134, R27, RZ ;  /* 0x0000001b86767210 */ /* 0x002fe20007fde0ff */
[----:B------:R-:W-:-:S04]  /*67d0*/  IMAD.WIDE R114, R16, 0x4, R114 ;  /* 0x0000000410727825 */ /* 0x000fc800078e0272 */
[----:B------:R-:W-:Y:S01]  /*67e0*/  IMAD.X R119, R135, 0x1, R12, P6 ;  /* 0x0000000187777824 */ /* 0x000fe200030e060c */
[----:B------:R-:W-:Y:S02]  /*67f0*/  CS2R R134, SRZ ;  /* 0x0000000000867805 */ /* 0x000fe4000001ff00 */
[----:B------:R-:W-:-:S05]  /*6800*/  IADD3 R114, P6, R114, R10, RZ ;  /* 0x0000000a72727210 */ /* 0x000fca0007fde0ff */
[----:B------:R-:W-:Y:S01]  /*6810*/  IMAD.X R115, R115, 0x1, R15, P6 ;  /* 0x0000000173737824 */ /* 0x000fe200030e060f */
[----:B------:R0:W2:Y:S01]  /*6820*/  @P5 LDG.E.EL R135, desc[UR8][R122.64] ;  /* 0x000000087a875981 */ /* 0x0000a2000c2e1900 */
[----:B------:R-:W-:-:S03]  /*6830*/  IMAD.MOV.U32 R138, RZ, RZ, RZ ;  /* 0x000000ffff8a7224 */ /* 0x000fc600078e00ff */
[----:B------:R-:W2:Y:S04]  /*6840*/  @!P1 LDG.E.EL R134, desc[UR8][R128.64] ;  /* 0x0000000880869981 */ /* 0x000ea8000c2e1900 */
[----:B------:R1:W2:Y:S01]  /*6850*/  @P2 LDG.E.EL R138, desc[UR8][R130.64] ;  /* 0x00000008828a2981 */ /* 0x0002a2000c2e1900 */
[----:B0-----:R-:W-:-:S04]  /*6860*/  IADD3 R122, P6, R140, UR12, RZ ;  /* 0x0000000c8c7a7c10 */ /* 0x001fc8000ffde0ff */
[----:B------:R-:W-:Y:S02]  /*6870*/  IADD3.X R123, R139, UR13, RZ, P6, !PT ;  /* 0x0000000d8b7b7c10 */ /* 0x000fe4000b7fe4ff */
[----:B------:R-:W-:Y:S01]  /*6880*/  IADD3 R126, P6, R140, UR14, RZ ;  /* 0x0000000e8c7e7c10 */ /* 0x000fe2000ffde0ff */
[----:B------:R-:W-:-:S03]  /*6890*/  IMAD.WIDE R122, R23, 0x4, R122 ;  /* 0x00000004177a7825 */ /* 0x000fc600078e027a */
[----:B------:R-:W-:Y:S02]  /*68a0*/  IADD3.X R127, R139, UR15, RZ, P6, !PT ;  /* 0x0000000f8b7f7c10 */ /* 0x000fe4000b7fe4ff */
[----:B-1----:R-:W-:Y:S02]  /*68b0*/  CS2R R130, SRZ ;  /* 0x0000000000827805 */ /* 0x002fe4000001ff00 */
[----:B------:R-:W-:Y:S01]  /*68c0*/  IADD3 R122, P6, R122, R14, RZ ;  /* 0x0000000e7a7a7210 */ /* 0x000fe20007fde0ff */
[----:B------:R-:W-:-:S03]  /*68d0*/  IMAD.WIDE R126, R17, 0x4, R126 ;  /* 0x00000004117e7825 */ /* 0x000fc600078e027e */
[----:B------:R0:W2:Y:S01]  /*68e0*/  @P4 LDG.E.EL R130, desc[UR8][R132.64] ;  /* 0x0000000884824981 */ /* 0x0000a2000c2e1900 */
[--C-:B------:R-:W-:Y:S01]  /*68f0*/  IMAD.X R123, R123, 0x1, R20.reuse, P6 ;  /* 0x000000017b7b7824 */ /* 0x100fe200030e0614 */
[----:B------:R-:W-:Y:S02]  /*6900*/  IADD3 R126, P6, R126, R14, RZ ;  /* 0x0000000e7e7e7210 */ /* 0x000fe40007fde0ff */
[----:B------:R-:W2:Y:S03]  /*6910*/  @!P1 LDG.E.EL R131, desc[UR8][R118.64] ;  /* 0x0000000876839981 */ /* 0x000ea6000c2e1900 */
[----:B------:R-:W-:Y:S01]  /*6920*/  IMAD.X R127, R127, 0x1, R20, P6 ;  /* 0x000000017f7f7824 */ /* 0x000fe200030e0614 */
[----:B0-----:R-:W-:Y:S02]  /*6930*/  CS2R R132, SRZ ;  /* 0x0000000000847805 */ /* 0x001fe4000001ff00 */
[----:B------:R-:W-:-:S04]  /*6940*/  IADD3 R128, P6, R140, UR16, RZ ;  /* 0x000000108c807c10 */ /* 0x000fc8000ffde0ff */
[----:B------:R-:W-:Y:S01]  /*6950*/  IADD3.X R129, R139, UR17, RZ, P6, !PT ;  /* 0x000000118b817c10 */ /* 0x000fe2000b7fe4ff */
[----:B------:R0:W2:Y:S04]  /*6960*/  @P5 LDG.E.EL R132, desc[UR8][R114.64] ;  /* 0x0000000872845981 */ /* 0x0000a8000c2e1900 */
[----:B------:R1:W2:Y:S01]  /*6970*/  @P2 LDG.E.EL R133, desc[UR8][R122.64] ;  /* 0x000000087a852981 */ /* 0x0002a2000c2e1900 */
[----:B0-----:R-:W-:Y:S02]  /*6980*/  IADD3 R114, P6, R18, UR18, RZ ;  /* 0x0000001212727c10 */ /* 0x001fe4000ffde0ff */
[----:B-1----:R-:W-:Y:S02]  /*6990*/  CS2R R122, SRZ ;  /* 0x00000000007a7805 */ /* 0x002fe4000001ff00 */
[----:B------:R-:W-:Y:S01]  /*69a0*/  IADD3.X R115, R183, UR7, RZ, P6, !PT ;  /* 0x00000007b7737c10 */ /* 0x000fe2000b7fe4ff */
[----:B------:R-:W-:-:S03]  /*69b0*/  IMAD.SHL.U32 R139, R114, 0x4, RZ ;  /* 0x00000004728b7824 */ /* 0x000fc600078e00ff */
[----:B------:R0:W2:Y:S01]  /*69c0*/  @P4 LDG.E.EL R122, desc[UR8][R126.64] ;  /* 0x000000087e7a4981 */ /* 0x0000a2000c2e1900 */
[----:B------:R-:W-:Y:S01]  /*69d0*/  IMAD.WIDE.U32 R128, R52, 0x4, R128 ;  /* 0x0000000434807825 */ /* 0x000fe200078e0080 */
[----:B0-----:R-:W-:Y:S02]  /*69e0*/  SHF.L.U64.HI R127, R114, 0x2, R115 ;  /* 0x00000002727f7819 */ /* 0x001fe40000010273 */
[----:B------:R-:W-:-:S04]  /*69f0*/  IADD3 R114, P6, R139, UR10, RZ ;  /* 0x0000000a8b727c10 */ /* 0x000fc8000ffde0ff */
[----:B------:R-:W-:Y:S02]  /*6a00*/  IADD3.X R115, R127, UR11, RZ, P6, !PT ;  /* 0x0000000b7f737c10 */ /* 0x000fe4000b7fe4ff */
[----:B------:R-:W-:Y:S01]  /*6a10*/  IADD3 R118, P6, R128, R27, RZ ;  /* 0x0000001b80767210 */ /* 0x000fe20007fde0ff */
[----:B------:R-:W-:-:S04]  /*6a20*/  IMAD.WIDE R114, R16, 0x4, R114 ;  /* 0x0000000410727825 */ /* 0x000fc800078e0272 */
[----:B------:R-:W-:Y:S01]  /*6a30*/  IMAD.X R119, R129, 0x1, R12, P6 ;  /* 0x0000000181777824 */ /* 0x000fe200030e060c */
[----:B------:R-:W-:-:S04]  /*6a40*/  IADD3 R114, P6, R114, R10, RZ ;  /* 0x0000000a72727210 */ /* 0x000fc80007fde0ff */
[----:B------:R0:W2:Y:S01]  /*6a50*/  @!P1 LDG.E.EL R123, desc[UR8][R118.64] ;  /* 0x00000008767b9981 */ /* 0x0000a2000c2e1900 */
[----:B------:R-:W-:Y:S01]  /*6a60*/  IMAD.X R115, R115, 0x1, R15, P6 ;  /* 0x0000000173737824 */ /* 0x000fe200030e060f */
[----:B0-----:R-:W-:-:S06]  /*6a70*/  CS2R R118, SRZ ;  /* 0x0000000000767805 */ /* 0x001fcc000001ff00 */
[----:B------:R0:W2:Y:S02]  /*6a80*/  @P5 LDG.E.EL R118, desc[UR8][R114.64] ;  /* 0x0000000872765981 */ /* 0x0000a4000c2e1900 */
[----:B0-----:R-:W-:-:S04]  /*6a90*/  IADD3 R114, P6, R139, UR12, RZ ;  /* 0x0000000c8b727c10 */ /* 0x001fc8000ffde0ff */
[----:B------:R-:W-:-:S03]  /*6aa0*/  IADD3.X R115, R127, UR13, RZ, P6, !PT ;  /* 0x0000000d7f737c10 */ /* 0x000fc6000b7fe4ff */
[----:B------:R-:W-:-:S03]  /*6ab0*/  IMAD.WIDE R114, R23, 0x4, R114 ;  /* 0x0000000417727825 */ /* 0x000fc600078e0272 */
[----:B------:R-:W-:-:S05]  /*6ac0*/  IADD3 R114, P6, R114, R14, RZ ;  /* 0x0000000e72727210 */ /* 0x000fca0007fde0ff */
[----:B------:R-:W-:-:S05]  /*6ad0*/  IMAD.X R115, R115, 0x1, R20, P6 ;  /* 0x0000000173737824 */ /* 0x000fca00030e0614 */
[----:B------:R0:W2:Y:S02]  /*6ae0*/  @P2 LDG.E.EL R119, desc[UR8][R114.64] ;  /* 0x0000000872772981 */ /* 0x0000a4000c2e1900 */
[----:B0-----:R-:W-:-:S04]  /*6af0*/  IADD3 R114, P6, R139, UR14, RZ ;  /* 0x0000000e8b727c10 */ /* 0x001fc8000ffde0ff */
[----:B------:R-:W-:-:S03]  /*6b00*/  IADD3.X R115, R127, UR15, RZ, P6, !PT ;  /* 0x0000000f7f737c10 */ /* 0x000fc6000b7fe4ff */
[----:B------:R-:W-:-:S03]  /*6b10*/  IMAD.WIDE R114, R17, 0x4, R114 ;  /* 0x0000000411727825 */ /* 0x000fc600078e0272 */
[----:B------:R-:W-:Y:S01]  /*6b20*/  IADD3 R114, P6, R114, R14, RZ ;  /* 0x0000000e72727210 */ /* 0x000fe20007fde0ff */
[----:B------:R-:W-:-:S04]  /*6b30*/  IMAD.MOV.U32 R126, RZ, RZ, RZ ;  /* 0x000000ffff7e7224 */ /* 0x000fc800078e00ff */
[----:B------:R-:W-:-:S05]  /*6b40*/  IMAD.X R115, R115, 0x1, R20, P6 ;  /* 0x0000000173737824 */ /* 0x000fca00030e0614 */
[----:B------:R0:W2:Y:S02]  /*6b50*/  @P4 LDG.E.EL R126, desc[UR8][R114.64] ;  /* 0x00000008727e4981 */ /* 0x0000a4000c2e1900 */
[----:B0-----:R-:W-:-:S04]  /*6b60*/  IADD3 R114, P6, R139, UR16, RZ ;  /* 0x000000108b727c10 */ /* 0x001fc8000ffde0ff */
[----:B------:R-:W-:-:S03]  /*6b70*/  IADD3.X R115, R127, UR17, RZ, P6, !PT ;  /* 0x000000117f737c10 */ /* 0x000fc6000b7fe4ff */
[----:B------:R-:W-:-:S03]  /*6b80*/  IMAD.WIDE.U32 R114, R52, 0x4, R114 ;  /* 0x0000000434727825 */ /* 0x000fc600078e0072 */
[----:B------:R-:W-:Y:S01]  /*6b90*/  IADD3 R114, P6, R114, R27, RZ ;  /* 0x0000001b72727210 */ /* 0x000fe20007fde0ff */
[----:B------:R-:W-:-:S04]  /*6ba0*/  IMAD.MOV.U32 R127, RZ, RZ, RZ ;  /* 0x000000ffff7f7224 */ /* 0x000fc800078e00ff */
[----:B------:R-:W-:-:S05]  /*6bb0*/  IMAD.X R115, R115, 0x1, R12, P6 ;  /* 0x0000000173737824 */ /* 0x000fca00030e060c */
[----:B------:R0:W2:Y:S02]  /*6bc0*/  @!P1 LDG.E.EL R127, desc[UR8][R114.64] ;  /* 0x00000008727f9981 */ /* 0x0000a4000c2e1900 */
[----:B0-----:R-:W-:-:S04]  /*6bd0*/  IADD3 R115, P6, R28, UR6, RZ ;  /* 0x000000061c737c10 */ /* 0x001fc8000ffde0ff */
[----:B------:R-:W-:Y:S01]  /*6be0*/  IADD3.X R114, R193, UR5, RZ, P6, !PT ;  /* 0x00000005c1727c10 */ /* 0x000fe2000b7fe4ff */
[----:B------:R-:W-:-:S03]  /*6bf0*/  IMAD.SHL.U32 R128, R115, 0x4, RZ ;  /* 0x0000000473807824 */ /* 0x000fc600078e00ff */
[----:B------:R-:W-:Y:S02]  /*6c00*/  SHF.L.U64.HI R115, R115, 0x2, R114 ;  /* 0x0000000273737819 */ /* 0x000fe40000010272 */
[----:B------:R-:W-:-:S04]  /*6c10*/  IADD3 R38, P6, R128, UR10, RZ ;  /* 0x0000000a80267c10 */ /* 0x000fc8000ffde0ff */
[----:B------:R-:W-:-:S03]  /*6c20*/  IADD3.X R39, R115, UR11, RZ, P6, !PT ;  /* 0x0000000b73277c10 */ /* 0x000fc6000b7fe4ff */
[----:B------:R-:W-:Y:S01]  /*6c30*/  IMAD.WIDE R38, R16, 0x4, R38 ;  /* 0x0000000410267825 */ /* 0x000fe200078e0226 */
[----:B------:R-:W-:Y:S02]  /*6c40*/  SEL R129, R94, RZ, !P1 ;  /* 0x000000ff5e817207 */ /* 0x000fe40004800000 */
[----:B------:R-:W-:Y:S01]  /*6c50*/  IADD3 R38, P6, R38, R10, RZ ;  /* 0x0000000a26267210 */ /* 0x000fe20007fde0ff */
[----:B------:R-:W-:-:S04]  /*6c60*/  IMAD.MOV.U32 R94, RZ, RZ, RZ ;  /* 0x000000ffff5e7224 */ /* 0x000fc800078e00ff */
[----:B------:R-:W-:-:S05]  /*6c70*/  IMAD.X R39, R39, 0x1, R15, P6 ;  /* 0x0000000127277824 */ /* 0x000fca00030e060f */
        /* <DEDUP_REMOVED lines=20> */
[----:B------:R0:W2:Y:S01]  /*6dc0*/  @!P1 LDG.E.EL R115, desc[UR8][R38.64] ;  /* 0x0000000826739981 */ /* 0x0000a2000c2e1900 */
[----:B------:R-:W-:Y:S02]  /*6dd0*/  SEL R47, R47, R46, !P3 ;  /* 0x0000002e2f2f7207 */ /* 0x000fe40005800000 */
[----:B0-----:R-:W-:-:S04]  /*6de0*/  IADD3 R38, P6, R24, UR6, RZ ;  /* 0x0000000618267c10 */ /* 0x001fc8000ffde0ff */
[----:B------:R-:W-:Y:S01]  /*6df0*/  IADD3.X R39, R184, UR5, RZ, P6, !PT ;  /* 0x00000005b8277c10 */ /* 0x000fe2000b7fe4ff */
[----:B------:R-:W-:-:S03]  /*6e00*/  IMAD.SHL.U32 R72, R38, 0x4, RZ ;  /* 0x0000000426487824 */ /* 0x000fc600078e00ff */
[----:B------:R-:W-:Y:S02]  /*6e10*/  SHF.L.U64.HI R46, R38, 0x2, R39 ;  /* 0x00000002262e7819 */ /* 0x000fe40000010227 */
[----:B------:R-:W-:-:S04]  /*6e20*/  IADD3 R38, P6, R72, UR10, RZ ;  /* 0x0000000a48267c10 */ /* 0x000fc8000ffde0ff */
[----:B------:R-:W-:-:S03]  /*6e30*/  IADD3.X R39, R46, UR11, RZ, P6, !PT ;  /* 0x0000000b2e277c10 */ /* 0x000fc6000b7fe4ff */
[----:B------:R-:W-:-:S04]  /*6e40*/  IMAD.WIDE R38, R16, 0x4, R38 ;  /* 0x0000000410267825 */ /* 0x000fc800078e0226 */
[----:B------:R-:W-:Y:S01]  /*6e50*/  FADD R172, R47, R48 ;  /* 0x000000302fac7221 */ /* 0x000fe20000000000 */
[----:B------:R-:W-:Y:S01]  /*6e60*/  IADD3 R38, P6, R38, R10, RZ ;  /* 0x0000000a26267210 */ /* 0x000fe20007fde0ff */
[----:B------:R-:W-:-:S04]  /*6e70*/  IMAD.MOV.U32 R48, RZ, RZ, RZ ;  /* 0x000000ffff307224 */ /* 0x000fc800078e00ff */
[----:B------:R-:W-:-:S05]  /*6e80*/  IMAD.X R39, R39, 0x1, R15, P6 ;  /* 0x0000000127277824 */ /* 0x000fca00030e060f */
[----:B------:R0:W2:Y:S02]  /*6e90*/  @P5 LDG.E.EL R48, desc[UR8][R38.64] ;  /* 0x0000000826305981 */ /* 0x0000a4000c2e1900 */
[----:B0-----:R-:W-:-:S04]  /*6ea0*/  IADD3 R38, P6, R72, UR12, RZ ;  /* 0x0000000c48267c10 */ /* 0x001fc8000ffde0ff */
[----:B------:R-:W-:-:S03]  /*6eb0*/  IADD3.X R39, R46, UR13, RZ, P6, !PT ;  /* 0x0000000d2e277c10 */ /* 0x000fc6000b7fe4ff */
[----:B------:R-:W-:Y:S01]  /*6ec0*/  IMAD.WIDE R38, R23, 0x4, R38 ;  /* 0x0000000417267825 */ /* 0x000fe200078e0226 */
[----:B------:R-:W-:Y:S02]  /*6ed0*/  SEL R47, R50, RZ, P2 ;  /* 0x000000ff322f7207 */ /* 0x000fe40001000000 */
[----:B------:R-:W-:Y:S02]  /*6ee0*/  IADD3 R38, P6, R38, R14, RZ ;  /* 0x0000000e26267210 */ /* 0x000fe40007fde0ff */
[----:B------:R-:W-:Y:S02]  /*6ef0*/  @P0 SEL R47, R51, RZ, P4 ;  /* 0x000000ff332f0207 */ /* 0x000fe40002000000 */
[----:B------:R-:W-:Y:S01]  /*6f00*/  CS2R R50, SRZ ;  /* 0x0000000000327805 */ /* 0x000fe2000001ff00 */
        /* <DEDUP_REMOVED lines=10> */
[----:B------:R-:W-:Y:S01]  /*6fb0*/  IMAD.WIDE.U32 R38, R52, 0x4, R38 ;  /* 0x0000000434267825 */ /* 0x000fe200078e0026 */
[----:B------:R-:W-:Y:S02]  /*6fc0*/  SEL R46, R49, RZ, P5 ;  /* 0x000000ff312e7207 */ /* 0x000fe40002800000 */
[----:B------:R-:W-:Y:S01]  /*6fd0*/  IADD3 R38, P6, R38, R27, RZ ;  /* 0x0000001b26267210 */ /* 0x000fe20007fde0ff */
[----:B------:R-:W-:Y:S01]  /*6fe0*/  IMAD.MOV.U32 R49, RZ, RZ, RZ ;  /* 0x000000ffff317224 */ /* 0x000fe200078e00ff */
[----:B------:R-:W-:-:S03]  /*6ff0*/  SEL R47, R46, R47, !P3 ;  /* 0x0000002f2e2f7207 */ /* 0x000fc60005800000 */
[----:B------:R-:W-:Y:S01]  /*7000*/  IMAD.X R39, R39, 0x1, R12, P6 ;  /* 0x0000000127277824 */ /* 0x000fe200030e060c */
[----:B------:R-:W-:Y:S01]  /*7010*/  IADD3 R46, P6, R19, UR6, RZ ;  /* 0x00000006132e7c10 */ /* 0x000fe2000ffde0ff */
[----:B------:R-:W-:-:S03]  /*7020*/  FADD R162, R47, R54 ;  /* 0x000000362fa27221 */ /* 0x000fc60000000000 */
[----:B------:R0:W2:Y:S01]  /*7030*/  @!P1 LDG.E.EL R49, desc[UR8][R38.64] ;  /* 0x0000000826319981 */ /* 0x0000a2000c2e1900 */
[----:B------:R-:W-:Y:S01]  /*7040*/  IMAD.SHL.U32 R47, R46, 0x4, RZ ;  /* 0x000000042e2f7824 */ /* 0x000fe200078e00ff */
[----:B0-----:R-:W-:-:S04]  /*7050*/  IADD3.X R38, R32, UR5, RZ, P6, !PT ;  /* 0x0000000520267c10 */ /* 0x001fc8000b7fe4ff */
[----:B------:R-:W-:Y:S02]  /*7060*/  SHF.L.U64.HI R46, R46, 0x2, R38 ;  /* 0x000000022e2e7819 */ /* 0x000fe40000010226 */
[----:B------:R-:W-:-:S04]  /*7070*/  IADD3 R38, P6, R47, UR10, RZ ;  /* 0x0000000a2f267c10 */ /* 0x000fc8000ffde0ff */
        /* <DEDUP_REMOVED lines=15> */
[----:B------:R-:W-:-:S04]  /*7170*/  IMAD.WIDE R38, R17, 0x4, R38 ;  /* 0x0000000411267825 */ /* 0x000fc800078e0226 */
[----:B------:R-:W-:Y:S01]  /*7180*/  FADD R180, R180, R129 ;  /* 0x00000081b4b47221 */ /* 0x000fe20000000000 */
[----:B------:R-:W-:Y:S02]  /*7190*/  IADD3 R38, P6, R38, R14, RZ ;  /* 0x0000000e26267210 */ /* 0x000fe40007fde0ff */
[----:B------:R-:W-:-:S03]  /*71a0*/  CS2R R128, SRZ ;  /* 0x0000000000807805 */ /* 0x000fc6000001ff00 */
[----:B------:R-:W-:-:S05]  /*71b0*/  IMAD.X R39, R39, 0x1, R20, P6 ;  /* 0x0000000127277824 */ /* 0x000fca00030e0614 */
[----:B------:R0:W2:Y:S02]  /*71c0*/  @P4 LDG.E.EL R128, desc[UR8][R38.64] ;  /* 0x0000000826804981 */ /* 0x0000a4000c2e1900 */
[----:B0-----:R-:W-:-:S04]  /*71d0*/  IADD3 R38, P6, R47, UR16, RZ ;  /* 0x000000102f267c10 */ /* 0x001fc8000ffde0ff */
[----:B------:R-:W-:Y:S02]  /*71e0*/  IADD3.X R39, R46, UR17, RZ, P6, !PT ;  /* 0x000000112e277c10 */ /* 0x000fe4000b7fe4ff */
[----:B------:R-:W0:Y:S02]  /*71f0*/  LDC.64 R46, c[0x0][0x270] ;  /* 0x00009c00ff2e7b82 */ /* 0x000e240000000a00 */
[----:B0-----:R-:W-:-:S06]  /*7200*/  IMAD.WIDE.U32 R46, R198, 0x8, R46 ;  /* 0x00000008c62e7825 */ /* 0x001fcc00078e002e */
[----:B------:R-:W2:Y:S01]  /*7210*/  LDG.E.EL.64 R46, desc[UR8][R46.64] ;  /* 0x000000082e2e7981 */ /* 0x000ea2000c2e1b00 */
[----:B------:R-:W-:-:S03]  /*7220*/  IMAD.WIDE.U32 R38, R52, 0x4, R38 ;  /* 0x0000000434267825 */ /* 0x000fc600078e0026 */
[----:B------:R-:W-:-:S05]  /*7230*/  IADD3 R38, P6, R38, R27, RZ ;  /* 0x0000001b26267210 */ /* 0x000fca0007fde0ff */
[----:B------:R-:W-:-:S05]  /*7240*/  IMAD.X R39, R39, 0x1, R12, P6 ;  /* 0x0000000127277824 */ /* 0x000fca00030e060c */
[----:B------:R0:W3:Y:S02]  /*7250*/  @!P1 LDG.E.EL R129, desc[UR8][R38.64] ;  /* 0x0000000826819981 */ /* 0x0000e4000c2e1900 */
[----:B0-----:R-:W-:-:S04]  /*7260*/  IADD3 R38, P6, R84, UR16, RZ ;  /* 0x0000001054267c10 */ /* 0x001fc8000ffde0ff */
[----:B------:R-:W-:-:S03]  /*7270*/  IADD3.X R39, R81, UR17, RZ, P6, !PT ;  /* 0x0000001151277c10 */ /* 0x000fc6000b7fe4ff */
[----:B------:R-:W-:-:S03]  /*7280*/  IMAD.WIDE.U32 R38, R52, 0x4, R38 ;  /* 0x0000000434267825 */ /* 0x000fc600078e0026 */
[----:B------:R-:W-:-:S05]  /*7290*/  IADD3 R38, P6, R38, R27, RZ ;  /* 0x0000001b26267210 */ /* 0x000fca0007fde0ff */
[----:B------:R-:W-:Y:S01]  /*72a0*/  IMAD.X R39, R39, 0x1, R12, P6 ;  /* 0x0000000127277824 */ /* 0x000fe200030e060c */
[----:B--2---:R-:W-:Y:S02]  /*72b0*/  R2UR UR5, R47 ;  /* 0x000000002f0572ca */ /* 0x004fe400000e0000 */
[----:B------:R-:W-:-:S11]  /*72c0*/  R2UR UR4, R46 ;  /* 0x000000002e0472ca */ /* 0x000fd600000e0000 */
[----:B------:R-:W-:-:S04]  /*72d0*/  USHF.R.U32.HI UR6, URZ, 0x1c, UR5 ;  /* 0x0000001c3f067899 */ /* 0x000fc80008011605 */
[----:B------:R-:W-:-:S04]  /*72e0*/  ULOP3.LUT UR6, UR6, 0x8, URZ, 0xc0, !UPT ;  /* 0x0000000806067892 */ /* 0x000fc8000f8ec03f */
[----:B------:R-:W-:-:S04]  /*72f0*/  UIADD3 UR6, UP0, UR4, UR6, URZ ;  /* 0x0000000604067290 */ /* 0x000fc8000ff1e03f */
[----:B------:R-:W-:Y:S02]  /*7300*/  UIADD3.X UR7, URZ, UR5, URZ, UP0, !UPT ;  /* 0x000000053f077290 */ /* 0x000fe400087fe43f */
[----:B------:R-:W-:Y:S02]  /*7310*/  USHF.L.U32 UR22, UR6, 0x3, URZ ;  /* 0x0000000306167899 */ /* 0x000fe4000800063f */
[----:B------:R-:W-:-:S04]  /*7320*/  USHF.L.U64.HI UR19, UR6, 0x3, UR7 ;  /* 0x0000000306137899 */ /* 0x000fc80008010207 */
[----:B------:R-:W-:-:S04]  /*7330*/  IADD3 R139, P6, R36, UR22, RZ ;  /* 0x00000016248b7c10 */ /* 0x000fc8000ffde0ff */
[----:B------:R-:W-:Y:S02]  /*7340*/  IADD3.X R46, R199, UR19, RZ, P6, !PT ;  /* 0x00000013c72e7c10 */ /* 0x000fe4000b7fe4ff */
[----:B------:R-:W2:Y:S01]  /*7350*/  LDL.LU R199, [R1+0x2c] ;  /* 0x00002c0001c77983 */ /* 0x000ea20000300800 */
[----:B------:R-:W-:Y:S02]  /*7360*/  IMAD.MOV.U32 R36, RZ, RZ, RZ ;  /* 0x000000ffff247224 */ /* 0x000fe400078e00ff */
[C---:B------:R-:W-:Y:S01]  /*7370*/  IMAD.SHL.U32 R140, R139.reuse, 0x4, RZ ;  /* 0x000000048b8c7824 */ /* 0x040fe200078e00ff */
[----:B------:R-:W-:-:S03]  /*7380*/  SHF.L.U64.HI R139, R139, 0x2, R46 ;  /* 0x000000028b8b7819 */ /* 0x000fc6000001022e */
[----:B------:R0:W3:Y:S02]  /*7390*/  @!P1 LDG.E.EL R36, desc[UR8][R38.64] ;  /* 0x0000000826249981 */ /* 0x0000e4000c2e1900 */
[----:B0-----:R-:W-:-:S04]  /*73a0*/  IADD3 R38, P6, R140, UR10, RZ ;  /* 0x0000000a8c267c10 */ /* 0x001fc8000ffde0ff */
[----:B------:R-:W-:-:S03]  /*73b0*/  IADD3.X R39, R139, UR11, RZ, P6, !PT ;  /* 0x0000000b8b277c10 */ /* 0x000fc6000b7fe4ff */
[----:B------:R-:W-:Y:S01]  /*73c0*/  IMAD.WIDE R38, R16, 0x4, R38 ;  /* 0x0000000410267825 */ /* 0x000fe200078e0226 */
[----:B------:R-:W-:Y:S02]  /*73d0*/  CS2R R46, SRZ ;  /* 0x00000000002e7805 */ /* 0x000fe4000001ff00 */
[----:B------:R-:W-:-:S05]  /*73e0*/  IADD3 R38, P6, R38, R10, RZ ;  /* 0x0000000a26267210 */ /* 0x000fca0007fde0ff */
[----:B------:R-:W-:-:S05]  /*73f0*/  IMAD.X R39, R39, 0x1, R15, P6 ;  /* 0x0000000127277824 */ /* 0x000fca00030e060f */
[----:B------:R0:W3:Y:S02]  /*7400*/  @P5 LDG.E.EL R46, desc[UR8][R38.64] ;  /* 0x00000008262e5981 */ /* 0x0000e4000c2e1900 */
[----:B0-----:R-:W-:-:S04]  /*7410*/  IADD3 R38, P6, R140, UR12, RZ ;  /* 0x0000000c8c267c10 */ /* 0x001fc8000ffde0ff */
[----:B------:R-:W-:-:S03]  /*7420*/  IADD3.X R39, R139, UR13, RZ, P6, !PT ;  /* 0x0000000d8b277c10 */ /* 0x000fc6000b7fe4ff */
[----:B------:R-:W-:-:S03]  /*7430*/  IMAD.WIDE R38, R23, 0x4, R38 ;  /* 0x0000000417267825 */ /* 0x000fc600078e0226 */
[----:B------:R-:W-:-:S05]  /*7440*/  IADD3 R38, P6, R38, R14, RZ ;  /* 0x0000000e26267210 */ /* 0x000fca0007fde0ff */
[----:B------:R-:W-:Y:S01]  /*7450*/  IMAD.X R39, R39, 0x1, R20, P6 ;  /* 0x0000000127277824 */ /* 0x000fe200030e0614 */
[----:B------:R-:W-:-:S04]  /*7460*/  USHF.R.U32.HI UR6, URZ, 0x1c, UR5 ;  /* 0x0000001c3f067899 */ /* 0x000fc80008011605 */
[----:B------:R0:W3:Y:S01]  /*7470*/  @P2 LDG.E.EL R47, desc[UR8][R38.64] ;  /* 0x00000008262f2981 */ /* 0x0000e2000c2e1900 */
[----:B------:R-:W-:Y:S01]  /*7480*/  ULOP3.LUT UR6, UR6, 0x8, URZ, 0xc0, !UPT ;  /* 0x0000000806067892 */ /* 0x000fe2000f8ec03f */
[----:B0-----:R-:W-:-:S04]  /*7490*/  IADD3 R38, P6, R140, UR14, RZ ;  /* 0x0000000e8c267c10 */ /* 0x001fc8000ffde0ff */
[----:B------:R-:W-:Y:S01]  /*74a0*/  IADD3.X R39, R139, UR15, RZ, P6, !PT ;  /* 0x0000000f8b277c10 */ /* 0x000fe2000b7fe4ff */
[----:B------:R-:W-:Y:S02]  /*74b0*/  UIADD3 UR6, UP0, UR4, UR6, URZ ;  /* 0x0000000604067290 */ /* 0x000fe4000ff1e03f */
[----:B------:R-:W-:Y:S02]  /*74c0*/  IMAD.WIDE R38, R17, 0x4, R38 ;  /* 0x0000000411267825 */ /* 0x000fe400078e0226 */
[----:B------:R-:W-:Y:S02]  /*74d0*/  UIADD3.X UR7, URZ, UR5, URZ, UP0, !UPT ;  /* 0x000000053f077290 */ /* 0x000fe400087fe43f */
[----:B------:R-:W-:Y:S01]  /*74e0*/  USHF.L.U32 UR20, UR6, 0x3, URZ ;  /* 0x0000000306147899 */ /* 0x000fe2000800063f */
[----:B------:R-:W-:Y:S01]  /*74f0*/  IADD3 R38, P6, R38, R14, RZ ;  /* 0x0000000e26267210 */ /* 0x000fe20007fde0ff */
[----:B------:R-:W-:Y:S01]  /*7500*/  USHF.L.U64.HI UR18, UR6, 0x3, UR7 ;  /* 0x0000000306127899 */ /* 0x000fe20008010207 */
[----:B------:R-:W-:-:S03]  /*7510*/  SEL R55, R55, R56, !P3 ;  /* 0x0000003837377207 */ /* 0x000fc60005800000 */
[----:B------:R-:W-:Y:S01]  /*7520*/  IMAD.X R39, R39, 0x1, R20, P6 ;  /* 0x0000000127277824 */ /* 0x000fe200030e0614 */
[----:B------:R-:W-:Y:S01]  /*7530*/  IADD3 R57, P6, R35, UR20, RZ ;  /* 0x0000001423397c10 */ /* 0x000fe2000ffde0ff */
[----:B------:R-:W-:Y:S01]  /*7540*/  FADD R55, R55, R58 ;  /* 0x0000003a37377221 */ /* 0x000fe20000000000 */
[----:B------:R-:W-:Y:S02]  /*7550*/  SEL R56, R60, RZ, P2 ;  /* 0x000000ff3c387207 */ /* 0x000fe40001000000 */
[----:B--2---:R-:W-:Y:S02]  /*7560*/  IADD3.X R58, R199, UR18, RZ, P6, !PT ;  /* 0x00000012c73a7c10 */ /* 0x004fe4000b7fe4ff */
[----:B------:R-:W2:Y:S01]  /*7570*/  LDL.LU R199, [R1+0x30] ;  /* 0x0000300001c77983 */ /* 0x000ea20000300800 */
[----:B------:R-:W-:Y:S01]  /*7580*/  IMAD.MOV.U32 R35, RZ, RZ, RZ ;  /* 0x000000ffff237224 */ /* 0x000fe200078e00ff */
[----:B------:R-:W-:Y:S01]  /*7590*/  @P0 SEL R56, R61, RZ, P4 ;  /* 0x000000ff3d380207 */ /* 0x000fe20002000000 */
[C---:B------:R-:W-:Y:S01]  /*75a0*/  IMAD.SHL.U32 R61, R57.reuse, 0x4, RZ ;  /* 0x00000004393d7824 */ /* 0x040fe200078e00ff */
[----:B------:R-:W-:-:S03]  /*75b0*/  SHF.L.U64.HI R60, R57, 0x2, R58 ;  /* 0x00000002393c7819 */ /* 0x000fc6000001023a */
[----:B------:R0:W3:Y:S02]  /*75c0*/  @P4 LDG.E.EL R35, desc[UR8][R38.64] ;  /* 0x0000000826234981 */ /* 0x0000e4000c2e1900 */
[----:B0-----:R-:W-:-:S04]  /*75d0*/  IADD3 R38, P6, R61, UR10, RZ ;  /* 0x0000000a3d267c10 */ /* 0x001fc8000ffde0ff */
[----:B------:R-:W-:-:S03]  /*75e0*/  IADD3.X R39, R60, UR11, RZ, P6, !PT ;  /* 0x0000000b3c277c10 */ /* 0x000fc6000b7fe4ff */
[----:B------:R-:W-:Y:S01]  /*75f0*/  IMAD.WIDE R38, R16, 0x4, R38 ;  /* 0x0000000410267825 */ /* 0x000fe200078e0226 */
[----:B------:R-:W-:Y:S02]  /*7600*/  SEL R59, R59, R56, !P3 ;  /* 0x000000383b3b7207 */ /* 0x000fe40005800000 */
[----:B------:R-:W-:Y:S02]  /*7610*/  IADD3 R38, P6, R38, R10, RZ ;  /* 0x0000000a26267210 */ /* 0x000fe40007fde0ff */
[----:B------:R-:W-:-:S03]  /*7620*/  CS2R R56, SRZ ;  /* 0x0000000000387805 */ /* 0x000fc6000001ff00 */
[----:B------:R-:W-:-:S05]  /*7630*/  IMAD.X R39, R39, 0x1, R15, P6 ;  /* 0x0000000127277824 */ /* 0x000fca00030e060f */
[----:B------:R0:W3:Y:S02]  /*7640*/  @P5 LDG.E.EL R56, desc[UR8][R38.64] ;  /* 0x0000000826385981 */ /* 0x0000e4000c2e1900 */
[----:B0-----:R-:W-:-:S04]  /*7650*/  IADD3 R38, P6, R61, UR12, RZ ;  /* 0x0000000c3d267c10 */ /* 0x001fc8000ffde0ff */
[----:B------:R-:W-:-:S03]  /*7660*/  IADD3.X R39, R60, UR13, RZ, P6, !PT ;  /* 0x0000000d3c277c10 */ /* 0x000fc6000b7fe4ff */
[----:B------:R-:W-:-:S03]  /*7670*/  IMAD.WIDE R38, R23, 0x4, R38 ;  /* 0x0000000417267825 */ /* 0x000fc600078e0226 */
[----:B------:R-:W-:-:S05]  /*7680*/  IADD3 R38, P6, R38, R14, RZ ;  /* 0x0000000e26267210 */ /* 0x000fca0007fde0ff */
[----:B------:R-:W-:-:S05]  /*7690*/  IMAD.X R39, R39, 0x1, R20, P6 ;  /* 0x0000000127277824 */ /* 0x000fca00030e0614 */
[----:B------:R0:W3:Y:S02]  /*76a0*/  @P2 LDG.E.EL R57, desc[UR8][R38.64] ;  /* 0x0000000826392981 */ /* 0x0000e4000c2e1900 */
[----:B0-----:R-:W-:-:S04]  /*76b0*/  IADD3 R38, P6, R61, UR14, RZ ;  /* 0x0000000e3d267c10 */ /* 0x001fc8000ffde0ff */
[----:B------:R-:W-:-:S03]  /*76c0*/  IADD3.X R39, R60, UR15, RZ, P6, !PT ;  /* 0x0000000f3c277c10 */ /* 0x000fc6000b7fe4ff */
[----:B------:R-:W-:-:S03]  /*76d0*/  IMAD.WIDE R38, R17, 0x4, R38 ;  /* 0x0000000411267825 */ /* 0x000fc600078e0226 */
[----:B------:R-:W-:Y:S01]  /*76e0*/  IADD3 R38, P6, R38, R14, RZ ;  /* 0x0000000e26267210 */ /* 0x000fe20007fde0ff */
[----:B------:R-:W-:-:S04]  /*76f0*/  IMAD.MOV.U32 R58, RZ, RZ, RZ ;  /* 0x000000ffff3a7224 */ /* 0x000fc800078e00ff */
[----:B------:R-:W-:Y:S01]  /*7700*/  IMAD.X R39, R39, 0x1, R20, P6 ;  /* 0x0000000127277824 */ /* 0x000fe200030e0614 */
[----:B------:R-:W-:-:S04]  /*7710*/  USHF.R.U32.HI UR6, URZ, 0x1c, UR5 ;  /* 0x0000001c3f067899 */ /* 0x000fc80008011605 */
[----:B------:R0:W3:Y:S01]  /*7720*/  @P4 LDG.E.EL R58, desc[UR8][R38.64] ;  /* 0x00000008263a4981 */ /* 0x0000e2000c2e1900 */
[----:B------:R-:W-:Y:S01]  /*7730*/  ULOP3.LUT UR6, UR6, 0x8, URZ, 0xc0, !UPT ;  /* 0x0000000806067892 */ /* 0x000fe2000f8ec03f */
[----:B0-----:R-:W-:-:S04]  /*7740*/  IADD3 R38, P6, R61, UR16, RZ ;  /* 0x000000103d267c10 */ /* 0x001fc8000ffde0ff */
[----:B------:R-:W-:Y:S01]  /*7750*/  IADD3.X R39, R60, UR17, RZ, P6, !PT ;  /* 0x000000113c277c10 */ /* 0x000fe2000b7fe4ff */
[----:B------:R-:W-:Y:S02]  /*7760*/  UIADD3 UR6, UP0, UR4, UR6, URZ ;  /* 0x0000000604067290 */ /* 0x000fe4000ff1e03f */
[----:B------:R-:W-:Y:S02]  /*7770*/  IMAD.WIDE.U32 R38, R52, 0x4, R38 ;  /* 0x0000000434267825 */ /* 0x000fe400078e0026 */
[----:B------:R-:W-:Y:S02]  /*7780*/  USHF.L.U32 UR21, UR6, 0x3, URZ ;  /* 0x0000000306157899 */ /* 0x000fe4000800063f */
[----:B------:R-:W-:Y:S01]  /*7790*/  UIADD3.X UR7, URZ, UR5, URZ, UP0, !UPT ;  /* 0x000000053f077290 */ /* 0x000fe200087fe43f */
[----:B------:R-:W-:Y:S02]  /*77a0*/  IADD3 R38, P6, R38, R27, RZ ;  /* 0x0000001b26267210 */ /* 0x000fe40007fde0ff */
[----:B------:R-:W-:Y:S01]  /*77b0*/  SEL R84, R73, RZ, !P1 ;  /* 0x000000ff49547207 */ /* 0x000fe20004800000 */
[----:B------:R-:W-:-:S02]  /*77c0*/  USHF.L.U64.HI UR7, UR6, 0x3, UR7 ;  /* 0x0000000306077899 */ /* 0x000fc40008010207 */
[----:B------:R-:W-:Y:S01]  /*77d0*/  IMAD.X R39, R39, 0x1, R12, P6 ;  /* 0x0000000127277824 */ /* 0x000fe200030e060c */
[----:B------:R-:W-:Y:S01]  /*77e0*/  IADD3 R81, P6, R33, UR21, RZ ;  /* 0x0000001521517c10 */ /* 0x000fe2000ffde0ff */
[----:B------:R-:W-:Y:S02]  /*77f0*/  IMAD.MOV.U32 R33, RZ, RZ, RZ ;  /* 0x000000ffff217224 */ /* 0x000fe400078e00ff */
[----:B------:R-:W-:Y:S02]  /*7800*/  FADD R59, R59, R84 ;  /* 0x000000543b3b7221 */ /* 0x000fe40000000000 */
[----:B------:R-:W-:Y:S02]  /*7810*/  IMAD.SHL.U32 R84, R81, 0x4, RZ ;  /* 0x0000000451547824 */ /* 0x000fe400078e00ff */
[----:B------:R0:W3:Y:S01]  /*7820*/  @!P1 LDG.E.EL R33, desc[UR8][R38.64] ;  /* 0x0000000826219981 */ /* 0x0000e2000c2e1900 */
[----:B------:R-:W-:Y:S01]  /*7830*/  IMAD.MOV.U32 R73, RZ, RZ, RZ ;  /* 0x000000ffff497224 */ /* 0x000fe200078e00ff */
[----:B------:R-:W-:-:S04]  /*7840*/  USHF.R.U32.HI UR6, URZ, 0x1c, UR5 ;  /* 0x0000001c3f067899 */ /* 0x000fc80008011605 */
[----:B------:R-:W-:-:S04]  /*7850*/  ULOP3.LUT UR6, UR6, 0x8, URZ, 0xc0, !UPT ;  /* 0x0000000806067892 */ /* 0x000fc8000f8ec03f */
[----:B------:R-:W-:-:S04]  /*7860*/  UIADD3 UR4, UP0, UR4, UR6, URZ ;  /* 0x0000000604047290 */ /* 0x000fc8000ff1e03f */
[----:B------:R-:W-:Y:S02]  /*7870*/  USHF.L.U32 UR6, UR4, 0x3, URZ ;  /* 0x0000000304067899 */ /* 0x000fe4000800063f */
[----:B------:R-:W-:-:S04]  /*7880*/  UIADD3.X UR5, URZ, UR5, URZ, UP0, !UPT ;  /* 0x000000053f057290 */ /* 0x000fc800087fe43f */
[----:B------:R-:W-:Y:S01]  /*7890*/  USHF.L.U64.HI UR5, UR4, 0x3, UR5 ;  /* 0x0000000304057899 */ /* 0x000fe20008010205 */
[----:B------:R-:W-:-:S04]  /*78a0*/  @P0 SEL R87, R92, RZ, P4 ;  /* 0x000000ff5c570207 */ /* 0x000fc80002000000 */
[----:B------:R-:W-:Y:S02]  /*78b0*/  SEL R92, R86, R87, !P3 ;  /* 0x00000057565c7207 */ /* 0x000fe40005800000 */
[----:B--2---:R-:W-:Y:S02]  /*78c0*/  IADD3.X R60, R199, UR7, RZ, P6, !PT ;  /* 0x00000007c73c7c10 */ /* 0x004fe4000b7fe4ff */
[----:B0-----:R-:W-:Y:S02]  /*78d0*/  IADD3 R38, P6, R84, UR10, RZ ;  /* 0x0000000a54267c10 */ /* 0x001fe4000ffde0ff */
[----:B------:R-:W-:-:S04]  /*78e0*/  SHF.L.U64.HI R81, R81, 0x2, R60 ;  /* 0x0000000251517819 */ /* 0x000fc8000001023c */
[----:B------:R-:W-:-:S03]  /*78f0*/  IADD3.X R39, R81, UR11, RZ, P6, !PT ;  /* 0x0000000b51277c10 */ /* 0x000fc6000b7fe4ff */
[----:B------:R-:W-:Y:S01]  /*7900*/  IMAD.WIDE R38, R16, 0x4, R38 ;  /* 0x0000000410267825 */ /* 0x000fe200078e0226 */
[----:B------:R-:W-:Y:S02]  /*7910*/  CS2R R60, SRZ ;  /* 0x00000000003c7805 */ /* 0x000fe4000001ff00 */
[----:B------:R-:W-:-:S05]  /*7920*/  IADD3 R38, P6, R38, R10, RZ ;  /* 0x0000000a26267210 */ /* 0x000fca0007fde0ff */
        /* <DEDUP_REMOVED lines=16> */
[----:B------:R-:W-:-:S03]  /*7a30*/  IMAD.WIDE.U32 R38, R52, 0x4, R38 ;  /* 0x0000000434267825 */ /* 0x000fc600078e0026 */
[----:B------:R-:W-:-:S05]  /*7a40*/  IADD3 R38, P6, R38, R27, RZ ;  /* 0x0000001b26267210 */ /* 0x000fca0007fde0ff */
[----:B------:R-:W-:Y:S01]  /*7a50*/  IMAD.X R39, R39, 0x1, R12, P6 ;  /* 0x0000000127277824 */ /* 0x000fe200030e060c */
[----:B------:R-:W-:Y:S01]  /*7a60*/  IADD3 R81, P6, R30, UR6, RZ ;  /* 0x000000061e517c10 */ /* 0x000fe2000ffde0ff */
[----:B------:R-:W-:-:S03]  /*7a70*/  IMAD.MOV.U32 R30, RZ, RZ, RZ ;  /* 0x000000ffff1e7224 */ /* 0x000fc600078e00ff */
[----:B------:R-:W-:Y:S01]  /*7a80*/  IADD3.X R84, R196, UR5, RZ, P6, !PT ;  /* 0x00000005c4547c10 */ /* 0x000fe2000b7fe4ff */
[C---:B------:R-:W-:Y:S02]  /*7a90*/  IMAD.SHL.U32 R141, R81.reuse, 0x4, RZ ;  /* 0x00000004518d7824 */ /* 0x040fe400078e00ff */
[----:B------:R0:W2:Y:S01]  /*7aa0*/  @!P1 LDG.E.EL R30, desc[UR8][R38.64] ;  /* 0x00000008261e9981 */ /* 0x0000a2000c2e1900 */
[----:B------:R-:W-:Y:S02]  /*7ab0*/  SHF.L.U64.HI R87, R81, 0x2, R84 ;  /* 0x0000000251577819 */ /* 0x000fe40000010254 */
        /* <DEDUP_REMOVED lines=29> */
[----:B------:R-:W-:-:S03]  /*7c90*/  IADD3.X R39, R139, UR17, RZ, P6, !PT ;  /* 0x000000118b277c10 */ /* 0x000fc6000b7fe4ff */
[----:B------:R-:W-:-:S03]  /*7ca0*/  IMAD.WIDE.U32 R38, R52, 0x4, R38 ;  /* 0x0000000434267825 */ /* 0x000fc600078e0026 */
[----:B------:R-:W-:-:S05]  /*7cb0*/  IADD3 R38, P6, R38, R27, RZ ;  /* 0x0000001b26267210 */ /* 0x000fca0007fde0ff */
[----:B------:R-:W-:Y:S01]  /*7cc0*/  IMAD.X R39, R39, 0x1, R12, P6 ;  /* 0x0000000127277824 */ /* 0x000fe200030e060c */
[----:B------:R-:W-:Y:S01]  /*7cd0*/  IADD3 R142, P6, R34, UR22, RZ ;  /* 0x00000016228e7c10 */ /* 0x000fe2000ffde0ff */
[----:B------:R-:W-:Y:S01]  /*7ce0*/  FADD R34, R92, R93 ;  /* 0x0000005d5c227221 */ /* 0x000fe20000000000 */
[----:B------:R-:W-:Y:S02]  /*7cf0*/  CS2R R92, SRZ ;  /* 0x00000000005c7805 */ /* 0x000fe4000001ff00 */
[----:B------:R-:W-:Y:S01]  /*7d00*/  IADD3.X R139, R197, UR19, RZ, P6, !PT ;  /* 0x00000013c58b7c10 */ /* 0x000fe2000b7fe4ff */
[----:B------:R-:W-:-:S03]  /*7d10*/  IMAD.SHL.U32 R143, R142, 0x4, RZ ;  /* 0x000000048e8f7824 */ /* 0x000fc600078e00ff */
[----:B------:R0:W2:Y:S01]  /*7d20*/  @!P1 LDG.E.EL R92, desc[UR8][R38.64] ;  /* 0x00000008265c9981 */ /* 0x0000a2000c2e1900 */
[----:B------:R-:W-:Y:S02]  /*7d30*/  SHF.L.U64.HI R142, R142, 0x2, R139 ;  /* 0x000000028e8e7819 */ /* 0x000fe4000001028b */
        /* <DEDUP_REMOVED lines=8> */
[----:B------:R-:W-:Y:S01]  /*7dc0*/  IMAD.WIDE R38, R17, 0x4, R38 ;  /* 0x0000000411267825 */ /* 0x000fe200078e0226 */
[----:B------:R-:W-:Y:S02]  /*7dd0*/  SEL R124, R95, RZ, P5 ;  /* 0x000000ff5f7c7207 */ /* 0x000fe40002800000 */
[----:B------:R-:W-:Y:S01]  /*7de0*/  IADD3 R38, P6, R38, R14, RZ ;  /* 0x0000000e26267210 */ /* 0x000fe20007fde0ff */
[----:B------:R-:W-:-:S04]  /*7df0*/  IMAD.MOV.U32 R95, RZ, RZ, RZ ;  /* 0x000000ffff5f7224 */ /* 0x000fc800078e00ff */
[----:B------:R-:W-:-:S05]  /*7e00*/  IMAD.X R39, R39, 0x1, R20, P6 ;  /* 0x0000000127277824 */ /* 0x000fca00030e0614 */
[----:B------:R0:W2:Y:S02]  /*7e10*/  @P4 LDG.E.EL R95, desc[UR8][R38.64] ;  /* 0x00000008265f4981 */ /* 0x0000a4000c2e1900 */
[----:B0-----:R-:W-:-:S04]  /*7e20*/  IADD3 R38, P6, R143, UR10, RZ ;  /* 0x0000000a8f267c10 */ /* 0x001fc8000ffde0ff */
[----:B------:R-:W-:-:S03]  /*7e30*/  IADD3.X R39, R142, UR11, RZ, P6, !PT ;  /* 0x0000000b8e277c10 */ /* 0x000fc6000b7fe4ff */
[----:B------:R-:W-:-:S03]  /*7e40*/  IMAD.WIDE R38, R16, 0x4, R38 ;  /* 0x0000000410267825 */ /* 0x000fc600078e0226 */
[----:B------:R-:W-:Y:S02]  /*7e50*/  IADD3 R38, P6, R38, R10, RZ ;  /* 0x0000000a26267210 */ /* 0x000fe40007fde0ff */
[----:B------:R-:W-:-:S03]  /*7e60*/  SEL R97, R124, R97, !P3 ;  /* 0x000000617c617207 */ /* 0x000fc60005800000 */
[----:B------:R-:W-:Y:S01]  /*7e70*/  IMAD.X R39, R39, 0x1, R15, P6 ;  /* 0x0000000127277824 */ /* 0x000fe200030e060f */
[----:B------:R-:W-:Y:S02]  /*7e80*/  IADD3 R124, P6, R22, UR20, RZ ;  /* 0x00000014167c7c10 */ /* 0x000fe4000ffde0ff */
[----:B------:R-:W-:-:S05]  /*7e90*/  SEL R22, R125, RZ, !P1 ;  /* 0x000000ff7d167207 */ /* 0x000fca0004800000 */
[----:B------:R-:W-:Y:S01]  /*7ea0*/  FADD R97, R97, R22 ;  /* 0x0000001661617221 */ /* 0x000fe20000000000 */
[----:B------:R-:W-:Y:S01]  /*7eb0*/  IMAD.MOV.U32 R22, RZ, RZ, RZ ;  /* 0x000000ffff167224 */ /* 0x000fe200078e00ff */
[----:B------:R-:W-:Y:S01]  /*7ec0*/  IADD3.X R139, R194, UR18, RZ, P6, !PT ;  /* 0x00000012c28b7c10 */ /* 0x000fe2000b7fe4ff */
[----:B------:R-:W-:-:S03]  /*7ed0*/  IMAD.SHL.U32 R140, R124, 0x4, RZ ;  /* 0x000000047c8c7824 */ /* 0x000fc600078e00ff */
[----:B------:R-:W-:Y:S01]  /*7ee0*/  SHF.L.U64.HI R125, R124, 0x2, R139 ;  /* 0x000000027c7d7819 */ /* 0x000fe2000001028b */
        /* <DEDUP_REMOVED lines=11> */
[----:B------:R-:W-:Y:S01]  /*7fa0*/  IMAD.WIDE R38, R23, 0x4, R38 ;  /* 0x0000000417267825 */ /* 0x000fe200078e0226 */
[----:B------:R-:W-:Y:S02]  /*7fb0*/  @P0 SEL R139, R80, RZ, P4 ;  /* 0x000000ff508b0207 */ /* 0x000fe40002000000 */
        /* <DEDUP_REMOVED lines=20> */
[----:B------:R-:W-:Y:S01]  /*8100*/  IMAD.MOV.U32 R74, RZ, RZ, RZ ;  /* 0x000000ffff4a7224 */ /* 0x000fe200078e00ff */
[----:B------:R-:W2:Y:S02]  /*8110*/  @!P1 LDG.E.EL R67, desc[UR8][R148.64] ;  /* 0x0000000894439981 */ /* 0x000ea4000c2e1900 */
[----:B------:R-:W-:Y:S01]  /*8120*/  IADD3.X R140, R195, UR7, RZ, P6, !PT ;  /* 0x00000007c38c7c10 */ /* 0x000fe2000b7fe4ff */
[C---:B------:R-:W-:Y:S02]  /*8130*/  IMAD.SHL.U32 R141, R29.reuse, 0x4, RZ ;  /* 0x000000041d8d7824 */ /* 0x040fe400078e00ff */
[----:B------:R0:W2:Y:S01]  /*8140*/  @!P1 LDG.E.EL R74, desc[UR8][R38.64] ;  /* 0x00000008264a9981 */ /* 0x0000a2000c2e1900 */
[----:B------:R-:W-:Y:S02]  /*8150*/  SHF.L.U64.HI R29, R29, 0x2, R140 ;  /* 0x000000021d1d7819 */ /* 0x000fe4000001028c */
[----:B0-----:R-:W-:-:S04]  /*8160*/  IADD3 R38, P6, R141, UR10, RZ ;  /* 0x0000000a8d267c10 */ /* 0x001fc8000ffde0ff */
        /* <DEDUP_REMOVED lines=13> */
[----:B------:R0:W3:Y:S02]  /*8240*/  @P2 LDG.E.EL R139, desc[UR8][R38.64] ;  /* 0x00000008268b2981 */ /* 0x0000e4000c2e1900 */
[----:B0-----:R-:W-:-:S04]  /*8250*/  IADD3 R38, P6, R141, UR14, RZ ;  /* 0x0000000e8d267c10 */ /* 0x001fc8000ffde0ff */
[----:B------:R-:W-:-:S03]  /*8260*/  IADD3.X R39, R29, UR15, RZ, P6, !PT ;  /* 0x0000000f1d277c10 */ /* 0x000fc6000b7fe4ff */
[----:B------:R-:W-:-:S04]  /*8270*/  IMAD.WIDE R38, R17, 0x4, R38 ;  /* 0x0000000411267825 */ /* 0x000fc800078e0226 */
[----:B------:R-:W-:Y:S01]  /*8280*/  FADD R125, R125, R140 ;  /* 0x0000008c7d7d7221 */ /* 0x000fe20000000000 */
[----:B------:R-:W-:Y:S01]  /*8290*/  IADD3 R38, P6, R38, R14, RZ ;  /* 0x0000000e26267210 */ /* 0x000fe20007fde0ff */
[----:B------:R-:W-:-:S04]  /*82a0*/  IMAD.MOV.U32 R140, RZ, RZ, RZ ;  /* 0x000000ffff8c7224 */ /* 0x000fc800078e00ff */
[----:B------:R-:W-:-:S05]  /*82b0*/  IMAD.X R39, R39, 0x1, R20, P6 ;  /* 0x0000000127277824 */ /* 0x000fca00030e0614 */
[----:B------:R0:W3:Y:S02]  /*82c0*/  @P4 LDG.E.EL R140, desc[UR8][R38.64] ;  /* 0x00000008268c4981 */ /* 0x0000e4000c2e1900 */
[----:B0-----:R-:W-:-:S04]  /*82d0*/  IADD3 R38, P6, R141, UR16, RZ ;  /* 0x000000108d267c10 */ /* 0x001fc8000ffde0ff */
[----:B------:R-:W-:-:S03]  /*82e0*/  IADD3.X R39, R29, UR17, RZ, P6, !PT ;  /* 0x000000111d277c10 */ /* 0x000fc6000b7fe4ff */
[----:B------:R-:W-:-:S03]  /*82f0*/  IMAD.WIDE.U32 R38, R52, 0x4, R38 ;  /* 0x0000000434267825 */ /* 0x000fc600078e0026 */
[----:B------:R-:W-:-:S05]  /*8300*/  IADD3 R38, P6, R38, R27, RZ ;  /* 0x0000001b26267210 */ /* 0x000fca0007fde0ff */
[----:B------:R-:W-:Y:S01]  /*8310*/  IMAD.X R39, R39, 0x1, R12, P6 ;  /* 0x0000000127277824 */ /* 0x000fe200030e060c */
[----:B------:R-:W-:-:S04]  /*8320*/  IADD3 R28, P6, R28, UR6, RZ ;  /* 0x000000061c1c7c10 */ /* 0x000fc8000ffde0ff */
[----:B------:R-:W-:Y:S01]  /*8330*/  IADD3.X R141, R193, UR5, RZ, P6, !PT ;  /* 0x00000005c18d7c10 */ /* 0x000fe2000b7fe4ff */
[----:B------:R-:W-:-:S03]  /*8340*/  IMAD.SHL.U32 R145, R28, 0x4, RZ ;  /* 0x000000041c917824 */ /* 0x000fc600078e00ff */
[----:B------:R-:W-:Y:S02]  /*8350*/  SHF.L.U64.HI R141, R28, 0x2, R141 ;  /* 0x000000021c8d7819 */ /* 0x000fe4000001028d */
[----:B------:R-:W-:-:S04]  /*8360*/  IADD3 R28, P6, R145, UR10, RZ ;  /* 0x0000000a911c7c10 */ /* 0x000fc8000ffde0ff */
[----:B------:R-:W-:Y:S02]  /*8370*/  IADD3.X R29, R141, UR11, RZ, P6, !PT ;  /* 0x0000000b8d1d7c10 */ /* 0x000fe4000b7fe4ff */
[----:B-----5:R-:W-:Y:S01]  /*8380*/  SEL R144, R63, RZ, P2 ;  /* 0x000000ff3f907207 */ /* 0x020fe20001000000 */
[----:B------:R-:W-:Y:S02]  /*8390*/  IMAD.MOV.U32 R63, RZ, RZ, RZ ;  /* 0x000000ffff3f7224 */ /* 0x000fe400078e00ff */
[----:B------:R-:W-:-:S04]  /*83a0*/  IMAD.WIDE R28, R16, 0x4, R28 ;  /* 0x00000004101c7825 */ /* 0x000fc800078e021c */
[----:B------:R0:W3:Y:S01]  /*83b0*/  @!P1 LDG.E.EL R63, desc[UR8][R38.64] ;  /* 0x00000008263f9981 */ /* 0x0000e2000c2e1900 */
[----:B------:R-:W-:-:S05]  /*83c0*/  IADD3 R28, P6, R28, R10, RZ ;  /* 0x0000000a1c1c7210 */ /* 0x000fca0007fde0ff */
[----:B------:R-:W-:Y:S01]  /*83d0*/  IMAD.X R29, R29, 0x1, R15, P6 ;  /* 0x000000011d1d7824 */ /* 0x000fe200030e060f */
[----:B0-----:R-:W-:-:S06]  /*83e0*/  CS2R R38, SRZ ;  /* 0x0000000000267805 */ /* 0x001fcc000001ff00 */
        /* <DEDUP_REMOVED lines=9> */
[----:B------:R-:W-:Y:S01]  /*8480*/  IMAD.WIDE R28, R17, 0x4, R28 ;  /* 0x00000004111c7825 */ /* 0x000fe200078e021c */
[----:B------:R-:W-:Y:S02]  /*8490*/  @P0 SEL R144, R69, RZ, P4 ;  /* 0x000000ff45900207 */ /* 0x000fe40002000000 */
[----:B------:R-:W-:Y:S01]  /*84a0*/  IADD3 R28, P6, R28, R14, RZ ;  /* 0x0000000e1c1c7210 */ /* 0x000fe20007fde0ff */
[----:B------:R-:W-:-:S04]  /*84b0*/  IMAD.MOV.U32 R69, RZ, RZ, RZ ;  /* 0x000000ffff457224 */ /* 0x000fc800078e00ff */
[----:B------:R-:W-:-:S05]  /*84c0*/  IMAD.X R29, R29, 0x1, R20, P6 ;  /* 0x000000011d1d7824 */ /* 0x000fca00030e0614 */
[----:B------:R0:W3:Y:S02]  /*84d0*/  @P4 LDG.E.EL R69, desc[UR8][R28.64] ;  /* 0x000000081c454981 */ /* 0x0000e4000c2e1900 */
[----:B0-----:R-:W-:-:S04]  /*84e0*/  IADD3 R28, P6, R145, UR16, RZ ;  /* 0x00000010911c7c10 */ /* 0x001fc8000ffde0ff */
[----:B------:R-:W-:-:S03]  /*84f0*/  IADD3.X R29, R141, UR17, RZ, P6, !PT ;  /* 0x000000118d1d7c10 */ /* 0x000fc6000b7fe4ff */
[----:B------:R-:W-:-:S03]  /*8500*/  IMAD.WIDE.U32 R28, R52, 0x4, R28 ;  /* 0x00000004341c7825 */ /* 0x000fc600078e001c */
[----:B------:R-:W-:Y:S01]  /*8510*/  IADD3 R28, P6, R28, R27, RZ ;  /* 0x0000001b1c1c7210 */ /* 0x000fe20007fde0ff */
[----:B------:R-:W-:-:S04]  /*8520*/  IMAD.MOV.U32 R141, RZ, RZ, RZ ;  /* 0x000000ffff8d7224 */ /* 0x000fc800078e00ff */
[----:B------:R-:W-:-:S05]  /*8530*/  IMAD.X R29, R29, 0x1, R12, P6 ;  /* 0x000000011d1d7824 */ /* 0x000fca00030e060c */
[----:B------:R0:W3:Y:S02]  /*8540*/  @!P1 LDG.E.EL R141, desc[UR8][R28.64] ;  /* 0x000000081c8d9981 */ /* 0x0000e4000c2e1900 */
        /* <DEDUP_REMOVED lines=9> */
[----:B------:R0:W5:Y:S01]  /*85e0*/  @!P1 LDG.E.EL R11, desc[UR8][R28.64] ;  /* 0x000000081c0b9981 */ /* 0x000162000c2e1900 */
[----:B------:R-:W-:Y:S02]  /*85f0*/  SHF.L.U64.HI R149, R149, 0x2, R142 ;  /* 0x0000000295957819 */ /* 0x000fe4000001028e */
[----:B0-----:R-:W-:-:S04]  /*8600*/  IADD3 R28, P6, R156, UR12, RZ ;  /* 0x0000000c9c1c7c10 */ /* 0x001fc8000ffde0ff */
[----:B------:R-:W-:-:S03]  /*8610*/  IADD3.X R29, R149, UR13, RZ, P6, !PT ;  /* 0x0000000d951d7c10 */ /* 0x000fc6000b7fe4ff */
[----:B------:R-:W-:Y:S01]  /*8620*/  IMAD.WIDE R28, R23, 0x4, R28 ;  /* 0x00000004171c7825 */ /* 0x000fe200078e021c */
[----:B------:R-:W-:Y:S02]  /*8630*/  SEL R53, R53, RZ, P5 ;  /* 0x000000ff35357207 */ /* 0x000fe40002800000 */
[----:B------:R-:W-:Y:S02]  /*8640*/  IADD3 R28, P6, R28, R14, RZ ;  /* 0x0000000e1c1c7210 */ /* 0x000fe40007fde0ff */
[----:B------:R-:W-:Y:S01]  /*8650*/  SEL R144, R53, R144, !P3 ;  /* 0x0000009035907207 */ /* 0x000fe20005800000 */
[----:B------:R-:W-:Y:S02]  /*8660*/  IMAD.MOV.U32 R53, RZ, RZ, RZ ;  /* 0x000000ffff357224 */ /* 0x000fe400078e00ff */
[----:B------:R-:W-:-:S05]  /*8670*/  IMAD.X R29, R29, 0x1, R20, P6 ;  /* 0x000000011d1d7824 */ /* 0x000fca00030e0614 */
[----:B------:R0:W3:Y:S02]  /*8680*/  @P2 LDG.E.EL R53, desc[UR8][R28.64] ;  /* 0x000000081c352981 */ /* 0x0000e4000c2e1900 */
        /* <DEDUP_REMOVED lines=9> */
[----:B------:R-:W-:Y:S01]  /*8720*/  IMAD.WIDE R28, R16, 0x4, R28 ;  /* 0x00000004101c7825 */ /* 0x000fe200078e021c */
[----:B--2---:R-:W-:Y:S02]  /*8730*/  SEL R67, R67, RZ, !P1 ;  /* 0x000000ff43437207 */ /* 0x004fe40004800000 */
[----:B------:R-:W-:-:S03]  /*8740*/  IADD3 R28, P6, R28, R10, RZ ;  /* 0x0000000a1c1c7210 */ /* 0x000fc60007fde0ff */
[----:B------:R-:W-:Y:S02]  /*8750*/  FADD R67, R144, R67 ;  /* 0x0000004390437221 */ /* 0x000fe40000000000 */
[----:B------:R-:W-:Y:S01]  /*8760*/  IMAD.X R29, R29, 0x1, R15, P6 ;  /* 0x000000011d1d7824 */ /* 0x000fe200030e060f */
[----:B------:R-:W-:Y:S01]  /*8770*/  IADD3 R144, P6, R26, UR20, RZ ;  /* 0x000000141a907c10 */ /* 0x000fe2000ffde0ff */
[----:B------:R-:W-:Y:S01]  /*8780*/  IMAD.MOV.U32 R26, RZ, RZ, RZ ;  /* 0x000000ffff1a7224 */ /* 0x000fe200078e00ff */
[----:B------:R-:W-:Y:S02]  /*8790*/  SEL R78, R78, RZ, P2 ;  /* 0x000000ff4e4e7207 */ /* 0x000fe40001000000 */
[----:B------:R-:W-:Y:S01]  /*87a0*/  @P0 SEL R78, R79, RZ, P4 ;  /* 0x000000ff4f4e0207 */ /* 0x000fe20002000000 */
[----:B------:R-:W-:Y:S01]  /*87b0*/  IMAD.SHL.U32 R79, R144, 0x4, RZ ;  /* 0x00000004904f7824 */ /* 0x000fe200078e00ff */
[----:B------:R-:W-:Y:S01]  /*87c0*/  SEL R71, R71, RZ, P5 ;  /* 0x000000ff47477207 */ /* 0x000fe20002800000 */
[----:B------:R0:W2:Y:S01]  /*87d0*/  @P5 LDG.E.EL R26, desc[UR8][R28.64] ;  /* 0x000000081c1a5981 */ /* 0x0000a2000c2e1900 */
[----:B------:R-:W-:-:S02]  /*87e0*/  IADD3.X R145, R186, UR18, RZ, P6, !PT ;  /* 0x00000012ba917c10 */ /* 0x000fc4000b7fe4ff */
[----:B------:R-:W-:Y:S02]  /*87f0*/  SEL R143, R71, R78, !P3 ;  /* 0x0000004e478f7207 */ /* 0x000fe40005800000 */
        /* <DEDUP_REMOVED lines=24> */
[----:B------:R-:W-:Y:S02]  /*8980*/  IADD3 R28, P6, R28, R27, RZ ;  /* 0x0000001b1c1c7210 */ /* 0x000fe40007fde0ff */
[----:B------:R-:W-:-:S03]  /*8990*/  CS2R R146, SRZ ;  /* 0x0000000000927805 */ /* 0x000fc6000001ff00 */
[----:B------:R-:W-:Y:S01]  /*89a0*/  IMAD.X R29, R29, 0x1, R12, P6 ;  /* 0x000000011d1d7824 */ /* 0x000fe200030e060c */
[----:B------:R-:W-:-:S04]  /*89b0*/  IADD3 R25, P6, R25, UR21, RZ ;  /* 0x0000001519197c10 */ /* 0x000fc8000ffde0ff */
[----:B------:R-:W-:Y:S01]  /*89c0*/  IADD3.X R79, R187, UR7, RZ, P6, !PT ;  /* 0x00000007bb4f7c10 */ /* 0x000fe2000b7fe4ff */
[C---:B------:R-:W-:Y:S01]  /*89d0*/  IMAD.SHL.U32 R78, R25.reuse, 0x4, RZ ;  /* 0x00000004194e7824 */ /* 0x040fe200078e00ff */
[----:B------:R0:W2:Y:S02]  /*89e0*/  @!P1 LDG.E.EL R146, desc[UR8][R28.64] ;  /* 0x000000081c929981 */ /* 0x0000a4000c2e1900 */
        /* <DEDUP_REMOVED lines=19> */
[----:B------:R-:W-:Y:S02]  /*8b20*/  @P0 SEL R90, R91, RZ, P4 ;  /* 0x000000ff5b5a0207 */ /* 0x000fe40002000000 */
[----:B------:R-:W-:Y:S02]  /*8b30*/  SEL R83, R83, RZ, P5 ;  /* 0x000000ff53537207 */ /* 0x000fe40002800000 */
[----:B------:R-:W-:Y:S02]  /*8b40*/  IADD3 R28, P6, R28, R14, RZ ;  /* 0x0000000e1c1c7210 */ /* 0x000fe40007fde0ff */
[----:B------:R-:W-:-:S03]  /*8b50*/  SEL R90, R83, R90, !P3 ;  /* 0x0000005a535a7207 */ /* 0x000fc60005800000 */
[----:B------:R-:W-:Y:S01]  /*8b60*/  IMAD.X R29, R29, 0x1, R20, P6 ;  /* 0x000000011d1d7824 */ /* 0x000fe200030e0614 */
[----:B------:R-:W-:Y:S01]  /*8b70*/  IADD3 R78, P6, R78, UR16, RZ ;  /* 0x000000104e4e7c10 */ /* 0x000fe2000ffde0ff */
[----:B------:R-:W-:-:S03]  /*8b80*/  FADD R148, R90, R79 ;  /* 0x0000004f5a947221 */ /* 0x000fc60000000000 */
[----:B------:R-:W-:-:S03]  /*8b90*/  IADD3.X R79, R25, UR17, RZ, P6, !PT ;  /* 0x00000011194f7c10 */ /* 0x000fc6000b7fe4ff */
[----:B------:R-:W-:-:S03]  /*8ba0*/  IMAD.WIDE.U32 R78, R52, 0x4, R78 ;  /* 0x00000004344e7825 */ /* 0x000fc600078e004e */
[----:B------:R-:W-:Y:S02]  /*8bb0*/  IADD3 R78, P6, R78, R27, RZ ;  /* 0x0000001b4e4e7210 */ /* 0x000fe40007fde0ff */
[----:B------:R-:W-:-:S03]  /*8bc0*/  SEL R82, R82, RZ, !P1 ;  /* 0x000000ff52527207 */ /* 0x000fc60004800000 */
[----:B------:R-:W-:Y:S01]  /*8bd0*/  IMAD.X R79, R79, 0x1, R12, P6 ;  /* 0x000000014f4f7824 */ /* 0x000fe200030e060c */
[----:B------:R-:W-:Y:S01]  /*8be0*/  IADD3 R24, P6, R24, UR6, RZ ;  /* 0x0000000618187c10 */ /* 0x000fe2000ffde0ff */
[----:B------:R-:W-:-:S03]  /*8bf0*/  FADD R143, R143, R82 ;  /* 0x000000528f8f7221 */ /* 0x000fc60000000000 */
[----:B------:R-:W-:Y:S01]  /*8c00*/  IADD3.X R82, R184, UR5, RZ, P6, !PT ;  /* 0x00000005b8527c10 */ /* 0x000fe2000b7fe4ff */
[----:B------:R-:W-:-:S03]  /*8c10*/  IMAD.SHL.U32 R83, R24, 0x4, RZ ;  /* 0x0000000418537824 */ /* 0x000fc600078e00ff */
[----:B------:R-:W-:Y:S02]  /*8c20*/  SHF.L.U64.HI R82, R24, 0x2, R82 ;  /* 0x0000000218527819 */ /* 0x000fe40000010252 */
[----:B------:R-:W-:-:S04]  /*8c30*/  IADD3 R24, P6, R83, UR10, RZ ;  /* 0x0000000a53187c10 */ /* 0x000fc8000ffde0ff */
[----:B------:R-:W-:Y:S02]  /*8c40*/  IADD3.X R25, R82, UR11, RZ, P6, !PT ;  /* 0x0000000b52197c10 */ /* 0x000fe4000b7fe4ff */
[----:B------:R-:W-:Y:S01]  /*8c50*/  SEL R90, R107, RZ, P2 ;  /* 0x000000ff6b5a7207 */ /* 0x000fe20001000000 */
[----:B------:R-:W-:-:S04]  /*8c60*/  IMAD.WIDE R24, R16, 0x4, R24 ;  /* 0x0000000410187825 */ /* 0x000fc800078e0218 */
[----:B------:R-:W-:Y:S01]  /*8c70*/  IMAD.MOV.U32 R107, RZ, RZ, RZ ;  /* 0x000000ffff6b7224 */ /* 0x000fe200078e00ff */
[----:B------:R-:W-:-:S05]  /*8c80*/  IADD3 R24, P6, R24, R10, RZ ;  /* 0x0000000a18187210 */ /* 0x000fca0007fde0ff */
[----:B------:R0:W2:Y:S01]  /*8c90*/  @P4 LDG.E.EL R107, desc[UR8][R28.64] ;  /* 0x000000081c6b4981 */ /* 0x0000a2000c2e1900 */
[----:B------:R-:W-:Y:S01]  /*8ca0*/  IMAD.X R25, R25, 0x1, R15, P6 ;  /* 0x0000000119197824 */ /* 0x000fe200030e060f */
[----:B------:R-:W-:Y:S02]  /*8cb0*/  @P0 SEL R90, R108, RZ, P4 ;  /* 0x000000ff6c5a0207 */ /* 0x000fe40002000000 */
[----:B0-----:R-:W-:-:S04]  /*8cc0*/  IADD3 R28, P6, R83, UR12, RZ ;  /* 0x0000000c531c7c10 */ /* 0x001fc8000ffde0ff */
[----:B------:R-:W-:Y:S02]  /*8cd0*/  IADD3.X R29, R82, UR13, RZ, P6, !PT ;  /* 0x0000000d521d7c10 */ /* 0x000fe4000b7fe4ff */
[----:B------:R-:W-:Y:S01]  /*8ce0*/  SEL R109, R109, RZ, P5 ;  /* 0x000000ff6d6d7207 */ /* 0x000fe20002800000 */
[----:B------:R-:W-:-:S03]  /*8cf0*/  IMAD.WIDE R28, R23, 0x4, R28 ;  /* 0x00000004171c7825 */ /* 0x000fc600078e021c */
[----:B------:R-:W-:Y:S02]  /*8d00*/  SEL R90, R109, R90, !P3 ;  /* 0x0000005a6d5a7207 */ /* 0x000fe40005800000 */
[----:B---3--:R-:W-:Y:S01]  /*8d10*/  SEL R109, R36, RZ, !P1 ;  /* 0x000000ff246d7207 */ /* 0x008fe20004800000 */
[----:B------:R-:W-:Y:S01]  /*8d20*/  IMAD.MOV.U32 R36, RZ, RZ, RZ ;  /* 0x000000ffff247224 */ /* 0x000fe200078e00ff */
[----:B------:R-:W-:-:S05]  /*8d30*/  IADD3 R28, P6, R28, R14, RZ ;  /* 0x0000000e1c1c7210 */ /* 0x000fca0007fde0ff */
[----:B------:R-:W-:Y:S01]  /*8d40*/  IMAD.X R29, R29, 0x1, R20, P6 ;  /* 0x000000011d1d7824 */ /* 0x000fe200030e0614 */
[----:B------:R0:W3:Y:S01]  /*8d50*/  @P5 LDG.E.EL R36, desc[UR8][R24.64] ;  /* 0x0000000818245981 */ /* 0x0000e2000c2e1900 */
[----:B------:R-:W-:-:S06]  /*8d60*/  IMAD.MOV.U32 R108, RZ, RZ, RZ ;  /* 0x000000ffff6c7224 */ /* 0x000fcc00078e00ff */
[----:B------:R1:W2:Y:S01]  /*8d70*/  @!P1 LDG.E.EL R108, desc[UR8][R78.64] ;  /* 0x000000084e6c9981 */ /* 0x0002a2000c2e1900 */
[----:B0-----:R-:W-:-:S04]  /*8d80*/  IADD3 R24, P6, R83, UR14, RZ ;  /* 0x0000000e53187c10 */ /* 0x001fc8000ffde0ff */
[----:B------:R-:W-:-:S03]  /*8d90*/  IADD3.X R25, R82, UR15, RZ, P6, !PT ;  /* 0x0000000f52197c10 */ /* 0x000fc6000b7fe4ff */
[----:B------:R-:W-:-:S03]  /*8da0*/  IMAD.WIDE R24, R17, 0x4, R24 ;  /* 0x0000000411187825 */ /* 0x000fc600078e0218 */
[----:B-1----:R-:W-:-:S05]  /*8db0*/  IADD3 R78, P6, R24, R14, RZ ;  /* 0x0000000e184e7210 */ /* 0x002fca0007fde0ff */
[----:B------:R-:W-:Y:S01]  /*8dc0*/  IMAD.X R79, R25, 0x1, R20, P6 ;  /* 0x00000001194f7824 */ /* 0x000fe200030e0614 */
[----:B------:R-:W-:-:S04]  /*8dd0*/  IADD3 R24, P6, R83, UR16, RZ ;  /* 0x0000001053187c10 */ /* 0x000fc8000ffde0ff */
[----:B------:R-:W-:-:S03]  /*8de0*/  IADD3.X R25, R82, UR17, RZ, P6, !PT ;  /* 0x0000001152197c10 */ /* 0x000fc6000b7fe4ff */
[----:B------:R-:W-:-:S03]  /*8df0*/  IMAD.WIDE.U32 R24, R52, 0x4, R24 ;  /* 0x0000000434187825 */ /* 0x000fc600078e0018 */
[----:B------:R-:W-:-:S05]  /*8e00*/  IADD3 R24, P6, R24, R27, RZ ;  /* 0x0000001b18187210 */ /* 0x000fca0007fde0ff */
[----:B------:R-:W-:Y:S01]  /*8e10*/  IMAD.X R25, R25, 0x1, R12, P6 ;  /* 0x0000000119197824 */ /* 0x000fe200030e060c */
[----:B------:R-:W-:-:S04]  /*8e20*/  IADD3 R82, P6, R156, UR16, RZ ;  /* 0x000000109c527c10 */ /* 0x000fc8000ffde0ff */
[----:B------:R-:W-:-:S03]  /*8e30*/  IADD3.X R83, R149, UR17, RZ, P6, !PT ;  /* 0x0000001195537c10 */ /* 0x000fc6000b7fe4ff */
[----:B------:R-:W-:-:S03]  /*8e40*/  IMAD.WIDE.U32 R82, R52, 0x4, R82 ;  /* 0x0000000434527825 */ /* 0x000fc600078e0052 */
[----:B------:R-:W-:Y:S02]  /*8e50*/  IADD3 R82, P6, R82, R27, RZ ;  /* 0x0000001b52527210 */ /* 0x000fe40007fde0ff */
[----:B------:R-:W-:-:S03]  /*8e60*/  SEL R47, R47, RZ, P2 ;  /* 0x000000ff2f2f7207 */ /* 0x000fc60001000000 */
[----:B------:R-:W-:Y:S01]  /*8e70*/  IMAD.X R83, R83, 0x1, R12, P6 ;  /* 0x0000000153537824 */ /* 0x000fe200030e060c */
[----:B------:R-:W-:Y:S02]  /*8e80*/  IADD3 R21, P6, R21, UR20, RZ ;  /* 0x0000001415157c10 */ /* 0x000fe4000ffde0ff */
[----:B------:R-:W-:Y:S01]  /*8e90*/  @P0 SEL R47, R35, RZ, P4 ;  /* 0x000000ff232f0207 */ /* 0x000fe20002000000 */
[----:B------:R-:W-:Y:S02]  /*8ea0*/  IMAD.MOV.U32 R35, RZ, RZ, RZ ;  /* 0x000000ffff237224 */ /* 0x000fe400078e00ff */
[----:B------:R-:W-:Y:S01]  /*8eb0*/  FADD R109, R90, R109 ;  /* 0x0000006d5a6d7221 */ /* 0x000fe20000000000 */
[C---:B------:R-:W-:Y:S01]  /*8ec0*/  IMAD.SHL.U32 R156, R21.reuse, 0x4, RZ ;  /* 0x00000004159c7824 */ /* 0x040fe200078e00ff */
[----:B------:R-:W-:Y:S02]  /*8ed0*/  IADD3.X R90, R185, UR18, RZ, P6, !PT ;  /* 0x00000012b95a7c10 */ /* 0x000fe4000b7fe4ff */
[----:B------:R0:W2:Y:S02]  /*8ee0*/  @P4 LDG.E.EL R35, desc[UR8][R78.64] ;  /* 0x000000084e234981 */ /* 0x0000a4000c2e1900 */
[----:B------:R-:W-:-:S02]  /*8ef0*/  SHF.L.U64.HI R21, R21, 0x2, R90 ;  /* 0x0000000215157819 */ /* 0x000fc4000001025a */
[----:B0-----:R-:W-:-:S04]  /*8f00*/  IADD3 R78, P6, R156, UR10, RZ ;  /* 0x0000000a9c4e7c10 */ /* 0x001fc8000ffde0ff */
[----:B------:R-:W-:-:S03]  /*8f10*/  IADD3.X R79, R21, UR11, RZ, P6, !PT ;  /* 0x0000000b154f7c10 */ /* 0x000fc6000b7fe4ff */
[----:B------:R-:W-:-:S03]  /*8f20*/  IMAD.WIDE R78, R16, 0x4, R78 ;  /* 0x00000004104e7825 */ /* 0x000fc600078e024e */
[----:B------:R-:W-:-:S05]  /*8f30*/  IADD3 R78, P6, R78, R10, RZ ;  /* 0x0000000a4e4e7210 */ /* 0x000fca0007fde0ff */
[----:B------:R-:W-:Y:S01]  /*8f40*/  IMAD.X R79, R79, 0x1, R15, P6 ;  /* 0x000000014f4f7824 */ /* 0x000fe200030e060f */
[----:B------:R-:W-:Y:S02]  /*8f50*/  IADD3 R18, P6, R18, UR21, RZ ;  /* 0x0000001512127c10 */ /* 0x000fe4000ffde0ff */
[----:B------:R-:W-:Y:S02]  /*8f60*/  SEL R46, R46, RZ, P5 ;  /* 0x000000ff2e2e7207 */ /* 0x000fe40002800000 */
[----:B------:R-:W-:Y:S01]  /*8f70*/  IADD3.X R91, R183, UR7, RZ, P6, !PT ;  /* 0x00000007b75b7c10 */ /* 0x000fe2000b7fe4ff */
[----:B------:R-:W-:Y:S01]  /*8f80*/  IMAD.SHL.U32 R187, R18, 0x4, RZ ;  /* 0x0000000412bb7824 */ /* 0x000fe200078e00ff */
[----:B------:R-:W-:Y:S02]  /*8f90*/  SEL R47, R46, R47, !P3 ;  /* 0x0000002f2e2f7207 */ /* 0x000fe40005800000 */
[----:B------:R-:W-:Y:S02]  /*8fa0*/  SEL R92, R92, RZ, !P1 ;  /* 0x000000ff5c5c7207 */ /* 0x000fe40004800000 */
[----:B------:R-:W-:-:S02]  /*8fb0*/  SHF.L.U64.HI R184, R18, 0x2, R91 ;  /* 0x0000000212b87819 */ /* 0x000fc4000001025b */
[----:B------:R-:W-:Y:S01]  /*8fc0*/  IADD3 R46, P6, R187, UR10, RZ ;  /* 0x0000000abb2e7c10 */ /* 0x000fe2000ffde0ff */
[----:B------:R-:W-:-:S03]  /*8fd0*/  FADD R149, R47, R92 ;  /* 0x0000005c2f957221 */ /* 0x000fc60000000000 */
        /* <DEDUP_REMOVED lines=8> */
[----:B------:R-:W-:Y:S01]  /*9060*/  @P0 SEL R93, R95, RZ, P4 ;  /* 0x000000ff5f5d0207 */ /* 0x000fe20002000000 */
[----:B------:R-:W-:Y:S01]  /*9070*/  IMAD.MOV.U32 R186, RZ, RZ, RZ ;  /* 0x000000ffffba7224 */ /* 0x000fe200078e00ff */
[----:B------:R-:W-:Y:S01]  /*9080*/  SHF.L.U64.HI R95, R19, 0x2, R18 ;  /* 0x00000002135f7819 */ /* 0x000fe20000010212 */
[----:B------:R-:W-:Y:S01]  /*9090*/  IMAD.MOV.U32 R193, RZ, RZ, RZ ;  /* 0x000000ffffc17224 */ /* 0x000fe200078e00ff */
[----:B------:R-:W-:-:S02]  /*90a0*/  IADD3 R18, P6, R183, UR10, RZ ;  /* 0x0000000ab7127c10 */ /* 0x000fc4000ffde0ff */
[----:B------:R-:W-:Y:S01]  /*90b0*/  SEL R22, R22, RZ, P5 ;  /* 0x000000ff16167207 */ /* 0x000fe20002800000 */
[----:B------:R0:W2:Y:S01]  /*90c0*/  @P5 LDG.E.EL R186, desc[UR8][R46.64] ;  /* 0x000000082eba5981 */ /* 0x0000a2000c2e1900 */
[----:B------:R-:W-:Y:S02]  /*90d0*/  IADD3.X R19, R95, UR11, RZ, P6, !PT ;  /* 0x0000000b5f137c10 */ /* 0x000fe4000b7fe4ff */
[----:B------:R-:W-:Y:S01]  /*90e0*/  IADD3 R13, P6, R13, UR22, RZ ;  /* 0x000000160d0d7c10 */ /* 0x000fe2000ffde0ff */
[----:B------:R-:W-:Y:S01]  /*90f0*/  IMAD.MOV.U32 R195, RZ, RZ, RZ ;  /* 0x000000ffffc37224 */ /* 0x000fe200078e00ff */
[----:B-----5:R-:W-:Y:S01]  /*9100*/  SEL R194, R11, RZ, !P1 ;  /* 0x000000ff0bc27207 */ /* 0x020fe20004800000 */
[----:B------:R-:W-:Y:S01]  /*9110*/  IMAD.WIDE R18, R16, 0x4, R18 ;  /* 0x0000000410127825 */ /* 0x000fe200078e0212 */
[----:B------:R-:W-:Y:S01]  /*9120*/  IADD3.X R185, R3, UR19, RZ, P6, !PT ;  /* 0x0000001303b97c10 */ /* 0x000fe2000b7fe4ff */
[----:B------:R-:W5:Y:S02]  /*9130*/  LDL.LU R32, [R1+0xa0] ;  /* 0x0000a00001207983 */ /* 0x000f640000300800 */
[C---:B------:R-:W-:Y:S01]  /*9140*/  IMAD.SHL.U32 R188, R13.reuse, 0x4, RZ ;  /* 0x000000040dbc7824 */ /* 0x040fe200078e00ff */
[----:B------:R-:W-:Y:S01]  /*9150*/  IADD3 R18, P6, R18, R10, RZ ;  /* 0x0000000a12127210 */ /* 0x000fe20007fde0ff */
[----:B------:R-:W2:Y:S01]  /*9160*/  LDL.LU R3, [R1+0x9c] ;  /* 0x00009c0001037983 */ /* 0x000ea20000300800 */
[----:B------:R-:W-:-:S03]  /*9170*/  SHF.L.U64.HI R185, R13, 0x2, R185 ;  /* 0x000000020db97819 */ /* 0x000fc600000102b9 */
[----:B------:R-:W-:Y:S01]  /*9180*/  IMAD.X R19, R19, 0x1, R15, P6 ;  /* 0x0000000113137824 */ /* 0x000fe200030e060f */
[----:B------:R-:W-:Y:S01]  /*9190*/  IADD3 R90, P6, R188, UR10, RZ ;  /* 0x0000000abc5a7c10 */ /* 0x000fe2000ffde0ff */
[----:B------:R-:W2:Y:S03]  /*91a0*/  LDL.LU R197, [R1+0x1c] ;  /* 0x00001c0001c57983 */ /* 0x000ea60000300800 */
[----:B------:R-:W-:Y:S01]  /*91b0*/  IADD3.X R91, R185, UR11, RZ, P6, !PT ;  /* 0x0000000bb95b7c10 */ /* 0x000fe2000b7fe4ff */
[----:B------:R1:W2:Y:S02]  /*91c0*/  @P5 LDG.E.EL R193, desc[UR8][R18.64] ;  /* 0x0000000812c15981 */ /* 0x0002a4000c2e1900 */
[----:B------:R-:W-:-:S03]  /*91d0*/  IMAD.WIDE R90, R16, 0x4, R90 ;  /* 0x00000004105a7825 */ /* 0x000fc600078e025a */
[----:B------:R-:W-:-:S05]  /*91e0*/  IADD3 R90, P6, R90, R10, RZ ;  /* 0x0000000a5a5a7210 */ /* 0x000fca0007fde0ff */
[----:B------:R-:W-:Y:S01]  /*91f0*/  IMAD.X R91, R91, 0x1, R15, P6 ;  /* 0x000000015b5b7824 */ /* 0x000fe200030e060f */
[----:B0-----:R-:W-:-:S04]  /*9200*/  IADD3 R46, P6, R156, UR12, RZ ;  /* 0x0000000c9c2e7c10 */ /* 0x001fc8000ffde0ff */
[----:B------:R-:W-:Y:S01]  /*9210*/  IADD3.X R47, R21, UR13, RZ, P6, !PT ;  /* 0x0000000d152f7c10 */ /* 0x000fe2000b7fe4ff */
[----:B------:R-:W-:Y:S01]  /*9220*/  IMAD.MOV.U32 R13, RZ, RZ, RZ ;  /* 0x000000ffff0d7224 */ /* 0x000fe200078e00ff */
[----:B------:R-:W-:Y:S01]  /*9230*/  SEL R93, R22, R93, !P3 ;  /* 0x0000005d165d7207 */ /* 0x000fe20005800000 */
[----:B------:R-:W2:Y:S01]  /*9240*/  @P5 LDG.E.EL R195, desc[UR8][R90.64] ;  /* 0x000000085ac35981 */ /* 0x000ea2000c2e1900 */
[----:B------:R-:W-:-:S03]  /*9250*/  IMAD.WIDE R46, R23, 0x4, R46 ;  /* 0x00000004172e7825 */ /* 0x000fc600078e022e */
[----:B------:R0:W2:Y:S01]  /*9260*/  @P5 LDG.E.EL R13, desc[UR8][R78.64] ;  /* 0x000000084e0d5981 */ /* 0x0000a2000c2e1900 */
[----:B------:R-:W-:-:S05]  /*9270*/  IADD3 R46, P6, R46, R14, RZ ;  /* 0x0000000e2e2e7210 */ /* 0x000fca0007fde0ff */
[----:B------:R-:W-:Y:S01]  /*9280*/  IMAD.X R47, R47, 0x1, R20, P6 ;  /* 0x000000012f2f7824 */ /* 0x000fe200030e0614 */
[----:B-1----:R-:W-:-:S04]  /*9290*/  IADD3 R18, P6, R187, UR12, RZ ;  /* 0x0000000cbb127c10 */ /* 0x002fc8000ffde0ff */
[----:B------:R-:W-:-:S03]  /*92a0*/  IADD3.X R19, R184, UR13, RZ, P6, !PT ;  /* 0x0000000db8137c10 */ /* 0x000fc6000b7fe4ff */
[----:B------:R-:W-:-:S03]  /*92b0*/  IMAD.WIDE R18, R23, 0x4, R18 ;  /* 0x0000000417127825 */ /* 0x000fc600078e0212 */
[----:B------:R-:W-:-:S05]  /*92c0*/  IADD3 R18, P6, R18, R14, RZ ;  /* 0x0000000e12127210 */ /* 0x000fca0007fde0ff */
[----:B------:R-:W-:Y:S01]  /*92d0*/  IMAD.X R19, R19, 0x1, R20, P6 ;  /* 0x0000000113137824 */ /* 0x000fe200030e0614 */
[----:B------:R-:W-:-:S04]  /*92e0*/  IADD3 R10, P6, R183, UR12, RZ ;  /* 0x0000000cb70a7c10 */ /* 0x000fc8000ffde0ff */
[----:B------:R-:W-:-:S03]  /*92f0*/  IADD3.X R11, R95, UR13, RZ, P6, !PT ;  /* 0x0000000d5f0b7c10 */ /* 0x000fc6000b7fe4ff */
[----:B------:R-:W-:-:S03]  /*9300*/  IMAD.WIDE R10, R23, 0x4, R10 ;  /* 0x00000004170a7825 */ /* 0x000fc600078e020a */
[----:B------:R-:W-:-:S05]  /*9310*/  IADD3 R10, P6, R10, R14, RZ ;  /* 0x0000000e0a0a7210 */ /* 0x000fca0007fde0ff */
[----:B------:R-:W-:Y:S01]  /*9320*/  IMAD.X R11, R11, 0x1, R20, P6 ;  /* 0x000000010b0b7824 */ /* 0x000fe200030e0614 */
[----:B0-----:R-:W-:-:S04]  /*9330*/  IADD3 R78, P6, R188, UR12, RZ ;  /* 0x0000000cbc4e7c10 */ /* 0x001fc8000ffde0ff */
[----:B------:R-:W-:-:S03]  /*9340*/  IADD3.X R79, R185, UR13, RZ, P6, !PT ;  /* 0x0000000db94f7c10 */ /* 0x000fc6000b7fe4ff */
[----:B------:R-:W-:Y:S01]  /*9350*/  IMAD.WIDE R78, R23, 0x4, R78 ;  /* 0x00000004174e7825 */ /* 0x000fe200078e024e */
[----:B------:R-:W-:Y:S02]  /*9360*/  SEL R53, R53, RZ, P2 ;  /* 0x000000ff35357207 */ /* 0x000fe40001000000 */
[----:B------:R-:W-:Y:S02]  /*9370*/  IADD3 R22, P6, R78, R14, RZ ;  /* 0x0000000e4e167210 */ /* 0x000fe40007fde0ff */
[----:B------:R-:W-:Y:S01]  /*9380*/  @P0 SEL R53, R142, RZ, P4 ;  /* 0x000000ff8e350207 */ /* 0x000fe20002000000 */
[----:B------:R-:W-:Y:S02]  /*9390*/  IMAD.MOV.U32 R142, RZ, RZ, RZ ;  /* 0x000000ffff8e7224 */ /* 0x000fe400078e00ff */
[----:B------:R-:W-:-:S05]  /*93a0*/  IMAD.X R23, R79, 0x1, R20, P6 ;  /* 0x000000014f177824 */ /* 0x000fca00030e0614 */
[----:B------:R0:W2:Y:S02]  /*93b0*/  @P2 LDG.E.EL R142, desc[UR8][R22.64] ;  /* 0x00000008168e2981 */ /* 0x0000a4000c2e1900 */
[----:B0-----:R-:W-:-:S04]  /*93c0*/  IADD3 R22, P6, R156, UR14, RZ ;  /* 0x0000000e9c167c10 */ /* 0x001fc8000ffde0ff */
        /* <DEDUP_REMOVED lines=10> */
[----:B------:R-:W-:-:S03]  /*9470*/  IADD3.X R91, R95, UR15, RZ, P6, !PT ;  /* 0x0000000f5f5b7c10 */ /* 0x000fc6000b7fe4ff */
[----:B------:R-:W-:-:S03]  /*9480*/  IMAD.WIDE R90, R17, 0x4, R90 ;  /* 0x00000004115a7825 */ /* 0x000fc600078e025a */
[----:B------:R-:W-:Y:S01]  /*9490*/  IADD3 R90, P6, R90, R14, RZ ;  /* 0x0000000e5a5a7210 */ /* 0x000fe20007fde0ff */
[----:B------:R-:W-:-:S04]  /*94a0*/  FADD R194, R93, R194 ;  /* 0x000000c25dc27221 */ /* 0x000fc80000000000 */
[----:B------:R-:W-:Y:S01]  /*94b0*/  IMAD.X R91, R91, 0x1, R20, P6 ;  /* 0x000000015b5b7824 */ /* 0x000fe200030e0614 */
[----:B------:R-:W-:-:S04]  /*94c0*/  IADD3 R92, P6, R188, UR14, RZ ;  /* 0x0000000ebc5c7c10 */ /* 0x000fc8000ffde0ff */
[----:B------:R-:W-:-:S03]  /*94d0*/  IADD3.X R93, R185, UR15, RZ, P6, !PT ;  /* 0x0000000fb95d7c10 */ /* 0x000fc6000b7fe4ff */
[----:B------:R-:W-:-:S03]  /*94e0*/  IMAD.WIDE R92, R17, 0x4, R92 ;  /* 0x00000004115c7825 */ /* 0x000fc600078e025c */
[----:B------:R-:W-:-:S05]  /*94f0*/  IADD3 R14, P6, R92, R14, RZ ;  /* 0x0000000e5c0e7210 */ /* 0x000fca0007fde0ff */
[----:B------:R-:W-:Y:S01]  /*9500*/  IMAD.X R15, R93, 0x1, R20, P6 ;  /* 0x000000015d0f7824 */ /* 0x000fe200030e0614 */
[----:B------:R-:W-:-:S06]  /*9510*/  CS2R R92, SRZ ;  /* 0x00000000005c7805 */ /* 0x000fcc000001ff00 */
[----:B------:R0:W3:Y:S01]  /*9520*/  @P4 LDG.E.EL R93, desc[UR8][R78.64] ;  /* 0x000000084e5d4981 */ /* 0x0000e2000c2e1900 */
[----:B------:R-:W-:-:S03]  /*9530*/  IADD3 R16, P6, R156, UR16, RZ ;  /* 0x000000109c107c10 */ /* 0x000fc6000ffde0ff */
[----:B------:R-:W3:Y:S01]  /*9540*/  @P4 LDG.E.EL R92, desc[UR8][R22.64] ;  /* 0x00000008165c4981 */ /* 0x000ee2000c2e1900 */
[----:B0-----:R-:W-:-:S06]  /*9550*/  CS2R R78, SRZ ;  /* 0x00000000004e7805 */ /* 0x001fcc000001ff00 */
[----:B------:R0:W3:Y:S01]  /*9560*/  @P4 LDG.E.EL R79, desc[UR8][R14.64] ;  /* 0x000000080e4f4981 */ /* 0x0000e2000c2e1900 */
[----:B------:R-:W-:-:S03]  /*9570*/  IADD3.X R17, R21, UR17, RZ, P6, !PT ;  /* 0x0000001115117c10 */ /* 0x000fc6000b7fe4ff */
[----:B------:R1:W4:Y:S01]  /*9580*/  @P4 LDG.E.EL R78, desc[UR8][R90.64] ;  /* 0x000000085a4e4981 */ /* 0x000322000c2e1900 */
[----:B------:R-:W-:Y:S01]  /*9590*/  IMAD.WIDE.U32 R16, R52, 0x4, R16 ;  /* 0x0000000434107825 */ /* 0x000fe200078e0010 */
[----:B0-----:R-:W-:-:S04]  /*95a0*/  IADD3 R14, P6, R187, UR16, RZ ;  /* 0x00000010bb0e7c10 */ /* 0x001fc8000ffde0ff */
        /* <DEDUP_REMOVED lines=8> */
[----:B------:R-:W-:-:S04]  /*9630*/  IADD3 R20, P6, R188, UR16, RZ ;  /* 0x00000010bc147c10 */ /* 0x000fc8000ffde0ff */
[----:B------:R-:W-:Y:S01]  /*9640*/  IADD3.X R21, R185, UR17, RZ, P6, !PT ;  /* 0x00000011b9157c10 */ /* 0x000fe2000b7fe4ff */
[----:B------:R-:W-:-:S04]  /*9650*/  IMAD.WIDE.U32 R22, R52, 0x4, R22 ;  /* 0x0000000434167825 */ /* 0x000fc800078e0016 */
[----:B------:R-:W-:Y:S01]  /*9660*/  IMAD.WIDE.U32 R20, R52, 0x4, R20 ;  /* 0x0000000434147825 */ /* 0x000fe200078e0014 */
[----:B-----5:R-:W-:-:S04]  /*9670*/  LOP3.LUT R52, R32, 0x6, RZ, 0xfc, !PT ;  /* 0x0000000620347812 */ /* 0x020fc800078efcff */
[----:B------:R-:W-:-:S05]  /*9680*/  I2FP.F32.U32 R52, R52 ;  /* 0x0000003400347245 */ /* 0x000fca0000201000 */
[----:B------:R-:W-:Y:S01]  /*9690*/  FMUL R156, R52, 0.46666666865348815918 ;  /* 0x3eeeeeef349c7820 */ /* 0x000fe20000400000 */
[----:B-1----:R-:W-:-:S04]  /*96a0*/  LOP3.LUT R90, R32, 0x2, RZ, 0xfc, !PT ;  /* 0x00000002205a7812 */ /* 0x002fc800078efcff */
[----:B------:R-:W-:-:S05]  /*96b0*/  I2FP.F32.U32 R90, R90 ;  /* 0x0000005a005a7245 */ /* 0x000fca0000201000 */
[----:B------:R-:W-:-:S06]  /*96c0*/  FMUL R95, R90, 0.46666666865348815918 ;  /* 0x3eeeeeef5a5f7820 */ /* 0x000fcc0000400000 */
[----:B------:R-:W0:Y:S01]  /*96d0*/  FRND.FTZ.FLOOR R95, R95 ;  /* 0x0000005f005f7307 */ /* 0x000e220000215000 */
[----:B--2---:R-:W-:Y:S01]  /*96e0*/  SEL R142, R142, RZ, P2 ;  /* 0x000000ff8e8e7207 */ /* 0x004fe20001000000 */
[----:B0-----:R-:W-:Y:S01]  /*96f0*/  FFMA R90, R90, 0.46666666865348815918, -R95 ;  /* 0x3eeeeeef5a5a7823 */ /* 0x001fe2000000085f */
[----:B------:R-:W-:-:S05]  /*9700*/  IADD3 R22, P6, R22, R27, RZ ;  /* 0x0000001b16167210 */ /* 0x000fca0007fde0ff */
[----:B------:R-:W-:Y:S01]  /*9710*/  IMAD.X R23, R23, 0x1, R12, P6 ;  /* 0x0000000117177824 */ /* 0x000fe200030e060c */
[----:B---3--:R-:W-:Y:S02]  /*9720*/  @P0 SEL R142, R79, RZ, P4 ;  /* 0x000000ff4f8e0207 */ /* 0x008fe40002000000 */
[----:B------:R-:W0:Y:S02]  /*9730*/  FRND.FTZ.FLOOR R79, R156 ;  /* 0x0000009c004f7307 */ /* 0x000e240000215000 */
[----:B0-----:R-:W-:Y:S01]  /*9740*/  FFMA R79, R52, 0.46666666865348815918, -R79 ;  /* 0x3eeeeeef344f7823 */ /* 0x001fe2000000084f */
[----:B------:R-:W-:-:S05]  /*9750*/  I2FP.F32.U32 R52, R32 ;  /* 0x0000002000347245 */ /* 0x000fca0000201000 */
[----:B------:R-:W-:-:S06]  /*9760*/  FMUL R91, R52, 0.46666666865348815918 ;  /* 0x3eeeeeef345b7820 */ /* 0x000fcc0000400000 */
[----:B------:R-:W0:Y:S01]  /*9770*/  FRND.FTZ.FLOOR R91, R91 ;  /* 0x0000005b005b7307 */ /* 0x000e220000215000 */
[----:B------:R-:W-:-:S04]  /*9780*/  LOP3.LUT R32, R32, 0x4, RZ, 0xfc, !PT ;  /* 0x0000000420207812 */ /* 0x000fc800078efcff */
[----:B------:R-:W-:Y:S01]  /*9790*/  I2FP.F32.U32 R32, R32 ;  /* 0x0000002000207245 */ /* 0x000fe20000201000 */
[----:B0-----:R-:W-:-:S04]  /*97a0*/  FFMA R52, R52, 0.46666666865348815918, -R91 ;  /* 0x3eeeeeef34347823 */ /* 0x001fc8000000085b */
[----:B------:R-:W-:-:S06]  /*97b0*/  FMUL R91, R32, 0.46666666865348815918 ;  /* 0x3eeeeeef205b7820 */ /* 0x000fcc0000400000 */
[----:B------:R-:W0:Y:S02]  /*97c0*/  FRND.FTZ.FLOOR R91, R91 ;  /* 0x0000005b005b7307 */ /* 0x000e240000215000 */
[----:B0-----:R-:W-:Y:S01]  /*97d0*/  FFMA R91, R32, 0.46666666865348815918, -R91 ;  /* 0x3eeeeeef205b7823 */ /* 0x001fe2000000085b */
[----:B------:R-:W-:-:S04]  /*97e0*/  SHF.R.U32.HI R32, RZ, 0x4, R5 ;  /* 0x00000004ff207819 */ /* 0x000fc80000011605 */
[----:B------:R-:W-:-:S04]  /*97f0*/  SGXT.U32 R32, R32, 0x4 ;  /* 0x000000042020781a */ /* 0x000fc80000000000 */
[----:B------:R-:W-:-:S05]  /*9800*/  I2FP.F32.U32 R32, R32 ;  /* 0x0000002000207245 */ /* 0x000fca0000201000 */
[----:B------:R-:W-:-:S06]  /*9810*/  FMUL R95, R32, 0.46666666865348815918 ;  /* 0x3eeeeeef205f7820 */ /* 0x000fcc0000400000 */
[----:B------:R-:W0:Y:S02]  /*9820*/  FRND.FTZ.FLOOR R95, R95 ;  /* 0x0000005f005f7307 */ /* 0x000e240000215000 */
[----:B0-----:R-:W-:-:S05]  /*9830*/  FFMA R32, R32, 0.46666666865348815918, -R95 ;  /* 0x3eeeeeef20207823 */ /* 0x001fca000000085f */
[----:B------:R-:W-:-:S04]  /*9840*/  FSETP.GTU.AND P6, PT, R32, RZ, PT ;  /* 0x000000ff2000720b */ /* 0x000fc80003fcc000 */
[----:B------:R-:W-:-:S04]  /*9850*/  FSEL R32, R32, RZ, P6 ;  /* 0x000000ff20207208 */ /* 0x000fc80003000000 */
[----:B------:R-:W-:Y:S02]  /*9860*/  FSETP.GEU.AND P6, PT, R32, 1, PT ;  /* 0x3f8000002000780b */ /* 0x000fe40003fce000 */
[----:B------:R-:W-:-:S04]  /*9870*/  LOP3.LUT R3, R3, 0xffffffef, RZ, 0xc0, !PT ;  /* 0xffffffef03037812 */ /* 0x000fc800078ec0ff */
[----:B------:R-:W-:Y:S02]  /*9880*/  @P3 LOP3.LUT R3, R3, 0x10, RZ, 0xfc, !PT ;  /* 0x0000001003033812 */ /* 0x000fe400078efcff */
[----:B------:R-:W-:-:S05]  /*9890*/  FSETP.NAN.AND P3, PT, R32, R32, PT ;  /* 0x000000202000720b */ /* 0x000fca0003f68000 */
[----:B------:R-:W-:Y:S02]  /*98a0*/  @P6 FSEL R32, R32, 1, P3 ;  /* 0x3f80000020206808 */ /* 0x000fe40001800000 */
[----:B------:R-:W-:-:S04]  /*98b0*/  FSETP.GTU.AND P6, PT, R52, RZ, PT ;  /* 0x000000ff3400720b */ /* 0x000fc80003fcc000 */
[----:B------:R-:W-:-:S04]  /*98c0*/  FSEL R52, R52, RZ, P6 ;  /* 0x000000ff34347208 */ /* 0x000fc80003000000 */
[C---:B------:R-:W-:Y:S02]  /*98d0*/  FSETP.GEU.AND P6, PT, R52.reuse, 1, PT ;  /* 0x3f8000003400780b */ /* 0x040fe40003fce000 */
[----:B------:R-:W-:-:S11]  /*98e0*/  FSETP.NAN.AND P3, PT, R52, R52, PT ;  /* 0x000000343400720b */ /* 0x000fd60003f68000 */
        /* <DEDUP_REMOVED lines=14> */
[----:B------:R-:W-:Y:S02]  /*99d0*/  FSETP.NAN.AND P3, PT, R91, R91, PT ;  /* 0x0000005b5b00720b */ /* 0x000fe40003f68000 */
[----:B------:R-:W-:-:S09]  /*99e0*/  SEL R95, R2, RZ, P5 ;  /* 0x000000ff025f7207 */ /* 0x000fd20002800000 */
[----:B------:R-:W-:Y:S02]  /*99f0*/  @P6 FSEL R91, R91, 1, P3 ;  /* 0x3f8000005b5b6808 */ /* 0x000fe40001800000 */
[----:B------:R-:W-:Y:S02]  /*9a00*/  IADD3 R20, P6, R20, R27, RZ ;  /* 0x0000001b14147210 */ /* 0x000fe40007fde0ff */
[----:B------:R-:W-:Y:S02]  /*9a10*/  SEL R27, R7, RZ, P5 ;  /* 0x000000ff071b7207 */ /* 0x000fe40002800000 */
[----:B------:R-:W2:Y:S04]  /*9a20*/  LDL.LU R7, [R1+0x98] ;  /* 0x0000980001077983 */ /* 0x000ea80000300800 */
[----:B------:R-:W3:Y:S01]  /*9a30*/  LDL.LU R2, [R1+0x94] ;  /* 0x0000940001027983 */ /* 0x000ee20000300800 */
[----:B------:R-:W-:-:S02]  /*9a40*/  SEL R156, R249, RZ, P5 ;  /* 0x000000fff99c7207 */ /* 0x000fc40002800000 */
[----:B------:R-:W-:Y:S01]  /*9a50*/  SEL R184, R0, RZ, P4 ;  /* 0x000000ff00b87207 */ /* 0x000fe20002000000 */
[----:B------:R-:W2:Y:S01]  /*9a60*/  LDL.LU R249, [R1+0x90] ;  /* 0x0000900001f97983 */ /* 0x000ea20000300800 */
[----:B------:R-:W-:-:S06]  /*9a70*/  IMAD.MOV.U32 R188, RZ, RZ, RZ ;  /* 0x000000ffffbc7224 */ /* 0x000fcc00078e00ff */
[----:B------:R-:W2:Y:S01]  /*9a80*/  @!P1 LDG.E.EL R188, desc[UR8][R82.64] ;  /* 0x0000000852bc9981 */ /* 0x000ea2000c2e1900 */
[----:B------:R-:W-:-:S06]  /*9a90*/  IMAD.MOV.U32 R187, RZ, RZ, RZ ;  /* 0x000000ffffbb7224 */ /* 0x000fcc00078e00ff */
[----:B------:R0:W2:Y:S02]  /*9aa0*/  @!P1 LDG.E.EL R187, desc[UR8][R24.64] ;  /* 0x0000000818bb9981 */ /* 0x0000a4000c2e1900 */
[----:B0-----:R-:W0:Y:S01]  /*9ab0*/  S2R R24, SR_TID.X ;  /* 0x0000000000187919 */ /* 0x001e220000002100 */
[----:B------:R-:W1:Y:S01]  /*9ac0*/  S2UR UR4, SR_CgaCtaId ;  /* 0x00000000000479c3 */ /* 0x000e620000008800 */
[----:B---3--:R-:W-:Y:S02]  /*9ad0*/  SEL R183, R2, RZ, P4 ;  /* 0x000000ff02b77207 */ /* 0x008fe40002000000 */
[----:B------:R-:W5:Y:S04]  /*9ae0*/  LDL.LU R2, [R1+0x8c] ;  /* 0x00008c0001027983 */ /* 0x000f680000300800 */
[----:B------:R-:W3:Y:S01]  /*9af0*/  LDL.LU R0, [R1+0x88] ;  /* 0x0000880001007983 */ /* 0x000ee20000300800 */
[----:B------:R-:W-:Y:S01]  /*9b00*/  LOP3.LUT P3, RZ, R3, 0x10, RZ, 0xc0, !PT ;  /* 0x0000001003ff7812 */ /* 0x000fe2000786c0ff */
[----:B------:R-:W-:Y:S01]  /*9b10*/  IMAD.MOV.U32 R198, RZ, RZ, RZ ;  /* 0x000000ffffc67224 */ /* 0x000fe200078e00ff */
[----:B------:R-:W-:-:S02]  /*9b20*/  SEL R185, R4, RZ, P4 ;  /* 0x000000ff04b97207 */ /* 0x000fc40002000000 */
[----:B------:R-:W-:Y:S01]  /*9b30*/  SEL R26, R26, RZ, P5 ;  /* 0x000000ff1a1a7207 */ /* 0x000fe20002800000 */
[----:B------:R-:W-:Y:S01]  /*9b40*/  UMOV UR5, 0x400 ;  /* 0x0000040000057882 */ /* 0x000fe20000000000 */
[----:B------:R-:W-:Y:S01]  /*9b50*/  SEL R25, R243, RZ, P2 ;  /* 0x000000fff3197207 */ /* 0x000fe20001000000 */
[----:B------:R0:W4:Y:S01]  /*9b60*/  @P2 LDG.E.EL R198, desc[UR8][R10.64] ;  /* 0x000000080ac62981 */ /* 0x000122000c2e1900 */
[----:B------:R-:W-:Y:S01]  /*9b70*/  SEL R53, R26, R53, !P3 ;  /* 0x000000351a357207 */ /* 0x000fe20005800000 */
[----:B------:R-:W-:Y:S01]  /*9b80*/  IMAD.X R21, R21, 0x1, R12, P6 ;  /* 0x0000000115157824 */ /* 0x000fe200030e060c */
[----:B------:R-:W-:Y:S02]  /*9b90*/  SEL R250, R250, RZ, P5 ;  /* 0x000000fffafa7207 */ /* 0x000fe40002800000 */
[----:B------:R-:W-:Y:S02]  /*9ba0*/  SEL R238, R238, RZ, P4 ;  /* 0x000000ffeeee7207 */ /* 0x000fe40002000000 */
[----:B------:R-:W-:Y:S01]  /*9bb0*/  SEL R241, R241, RZ, P5 ;  /* 0x000000fff1f17207 */ /* 0x000fe20002800000 */
[----:B------:R-:W-:-:S02]  /*9bc0*/  IMAD.MOV.U32 R201, RZ, RZ, 0x3f400000 ;  /* 0x3f400000ffc97424 */ /* 0x000fc400078e00ff */
[----:B------:R-:W-:Y:S01]  /*9bd0*/  FADD R82, R52, 1 ;  /* 0x3f80000034527421 */ /* 0x000fe20000000000 */
[----:B0-----:R-:W-:Y:S01]  /*9be0*/  SEL R11, R9, RZ, P2 ;  /* 0x000000ff090b7207 */ /* 0x001fe20001000000 */
[----:B------:R-:W-:Y:S01]  /*9bf0*/  IMAD.MOV.U32 R202, RZ, RZ, 0x3fa00000 ;  /* 0x3fa00000ffca7424 */ /* 0x000fe200078e00ff */
[----:B------:R-:W-:Y:S01]  /*9c00*/  SEL R10, R237, RZ, P2 ;  /* 0x000000ffed0a7207 */ /* 0x000fe20001000000 */
[----:B------:R-:W-:Y:S01]  /*9c10*/  FADD R199, -R90, 1 ;  /* 0x3f8000005ac77421 */ /* 0x000fe20000000100 */
[----:B------:R-:W-:Y:S01]  /*9c20*/  @P3 SEL R156, R11, R252, !P0 ;  /* 0x000000fc0b9c3207 */ /* 0x000fe20004000000 */
[----:B------:R-:W-:Y:S01]  /*9c30*/  IMAD.SHL.U32 R11, R24, 0x8, RZ ;  /* 0x00000008180b7824 */ /* 0x000fe200078e00ff */
[----:B------:R-:W-:Y:S01]  /*9c40*/  @P3 SEL R95, R10, R185, !P0 ;  /* 0x000000b90a5f3207 */ /* 0x000fe20004000000 */
[----:B------:R-:W4:Y:S01]  /*9c50*/  LDL.LU R4, [R1+0x84] ;  /* 0x0000840001047983 */ /* 0x000f220000300800 */
[----:B------:R-:W-:Y:S01]  /*9c60*/  SHF.R.U32.HI R10, RZ, 0x6, R24 ;  /* 0x00000006ff0a7819 */ /* 0x000fe20000011618 */
[----:B-1----:R-:W-:Y:S01]  /*9c70*/  UPRMT UR4, UR4, 0x654, UR5 ;  /* 0x0000065404047896 */ /* 0x002fe20008000005 */
[----:B------:R-:W-:Y:S01]  /*9c80*/  IMAD.MOV.U32 R26, RZ, RZ, RZ ;  /* 0x000000ffff1a7224 */ /* 0x000fe200078e00ff */
[----:B------:R-:W-:-:S02]  /*9c90*/  LOP3.LUT R11, R11, 0x1f8, RZ, 0xc0, !PT ;  /* 0x000001f80b0b7812 */ /* 0x000fc400078ec0ff */
[----:B------:R-:W-:Y:S02]  /*9ca0*/  SGXT.U32 R10, R10, 0x1 ;  /* 0x000000010a0a781a */ /* 0x000fe40000000000 */
[----:B------:R-:W-:Y:S01]  /*9cb0*/  @P3 SEL R27, R25, R184, !P0 ;  /* 0x000000b8191b3207 */ /* 0x000fe20004000000 */
[----:B------:R2:W4:Y:S01]  /*9cc0*/  @P2 LDG.E.EL R26, desc[UR8][R28.64] ;  /* 0x000000081c1a2981 */ /* 0x000522000c2e1900 */
[C---:B------:R-:W-:Y:S02]  /*9cd0*/  LOP3.LUT R10, R11.reuse, R10, RZ, 0xfc, !PT ;  /* 0x0000000a0b0a7212 */ /* 0x040fe400078efcff */
[----:B------:R-:W-:Y:S02]  /*9ce0*/  LEA R11, R11, UR4, 0x1 ;  /* 0x000000040b0b7c11 */ /* 0x000fe4000f8e08ff */
[----:B------:R-:W-:Y:S02]  /*9cf0*/  SEL R12, R197, RZ, P5 ;  /* 0x000000ffc50c7207 */ /* 0x000fe40002800000 */
[----:B------:R-:W-:-:S02]  /*9d00*/  CS2R R196, SRZ ;  /* 0x0000000000c47805 */ /* 0x000fc4000001ff00 */
[----:B--2---:R-:W-:Y:S01]  /*9d10*/  SEL R28, R249, RZ, P2 ;  /* 0x000000fff91c7207 */ /* 0x004fe20001000000 */
[----:B------:R-:W-:Y:S01]  /*9d20*/  IMAD R10, R10, 0x4, R11 ;  /* 0x000000040a0a7824 */ /* 0x000fe200078e020b */
[----:B------:R-:W-:Y:S02]  /*9d30*/  SEL R11, R248, RZ, P2 ;  /* 0x000000fff80b7207 */ /* 0x000fe40001000000 */
[----:B------:R0:W2:Y:S01]  /*9d40*/  @P2 LDG.E.EL R197, desc[UR8][R18.64] ;  /* 0x0000000812c52981 */ /* 0x0000a2000c2e1900 */
[----:B------:R-:W-:Y:S02]  /*9d50*/  @P3 SEL R12, R28, R183, !P0 ;  /* 0x000000b71c0c3207 */ /* 0x000fe40004000000 */
[----:B------:R-:W-:Y:S01]  /*9d60*/  @P3 SEL R250, R11, R244, !P0 ;  /* 0x000000f40bfa3207 */ /* 0x000fe20004000000 */
[----:B------:R-:W-:Y:S01]  /*9d70*/  IMAD.MOV.U32 R11, RZ, RZ, RZ ;  /* 0x000000ffff0b7224 */ /* 0x000fe200078e00ff */
[----:B------:R-:W2:Y:S01]  /*9d80*/  @P2 LDG.E.EL R196, desc[UR8][R46.64] ;  /* 0x000000082ec42981 */ /* 0x000ea2000c2e1900 */
[----:B------:R-:W-:Y:S01]  /*9d90*/  FADD R184, -R52, 2 ;  /* 0x4000000034b87421 */ /* 0x000fe20000000100 */
[----:B------:R-:W-:-:S02]  /*9da0*/  SEL R188, R188, RZ, !P1 ;  /* 0x000000ffbcbc7207 */ /* 0x000fc40004800000 */
[----:B------:R-:W-:Y:S01]  /*9db0*/  SEL R206, R8, RZ, !P1 ;  /* 0x000000ff08ce7207 */ /* 0x000fe20004800000 */
[----:B------:R-:W2:Y:S01]  /*9dc0*/  @!P1 LDG.E.EL R11, desc[UR8][R16.64] ;  /* 0x00000008100b9981 */ /* 0x000ea2000c2e1900 */
[----:B0-----:R-:W-:-:S03]  /*9dd0*/  SEL R19, R240, RZ, P2 ;  /* 0x000000fff0137207 */ /* 0x001fc60001000000 */
[----:B------:R-:W5:Y:S01]  /*9de0*/  LDL.LU R249, [R1+0x80] ;  /* 0x0000800001f97983 */ /* 0x000f620000300800 */
[----:B------:R-:W-:Y:S02]  /*9df0*/  @P3 SEL R241, R19, R238, !P0 ;  /* 0x000000ee13f13207 */ /* 0x000fe40004000000 */
[----:B------:R-:W-:Y:S01]  /*9e00*/  CS2R R18, SRZ ;  /* 0x0000000000127805 */ /* 0x000fe2000001ff00 */
[----:B------:R-:W-:Y:S02]  /*9e10*/  IMAD.MOV.U32 R183, RZ, RZ, 0x3f400000 ;  /* 0x3f400000ffb77424 */ /* 0x000fe400078e00ff */
[----:B------:R-:W-:Y:S01]  /*9e20*/  FADD R53, R53, R188 ;  /* 0x000000bc35357221 */ /* 0x000fe20000000000 */
[----:B------:R-:W-:Y:S01]  /*9e30*/  FADD R206, R206, R27 ;  /* 0x0000001bcece7221 */ /* 0x000fe20000000000 */
[----:B------:R-:W5:Y:S04]  /*9e40*/  LDL.LU R243, [R1+0x7c] ;  /* 0x00007c0001f37983 */ /* 0x000f680000300800 */
[----:B------:R0:W2:Y:S04]  /*9e50*/  @!P1 LDG.E.EL R18, desc[UR8][R14.64] ;  /* 0x000000080e129981 */ /* 0x0000a8000c2e1900 */
[----:B------:R1:W2:Y:S01]  /*9e60*/  @!P1 LDG.E.EL R19, desc[UR8][R22.64] ;  /* 0x0000000816139981 */ /* 0x0002a2000c2e1900 */
[----:B------:R-:W-:-:S03]  /*9e70*/  FADD R188, R90, 1 ;  /* 0x3f8000005abc7421 */ /* 0x000fc60000000000 */
[----:B------:R-:W5:Y:S01]  /*9e80*/  LDL.LU R237, [R1+0x78] ;  /* 0x0000780001ed7983 */ /* 0x000f620000300800 */
[----:B0-----:R-:W-:-:S03]  /*9e90*/  SHF.R.U32.HI R14, RZ, 0x8, R5 ;  /* 0x00000008ff0e7819 */ /* 0x001fc60000011605 */
[----:B------:R-:W5:Y:S04]  /*9ea0*/  LDL.LU R9, [R1+0x74] ;  /* 0x0000740001097983 */ /* 0x000f680000300800 */
[----:B------:R-:W5:Y:S01]  /*9eb0*/  LDL.LU R8, [R1+0x70] ;  /* 0x0000700001087983 */ /* 0x000f620000300800 */
[----:B---3--:R-:W-:-:S04]  /*9ec0*/  SHF.R.S32.HI R25, RZ, 0x1f, R0 ;  /* 0x0000001fff197819 */ /* 0x008fc80000011400 */
[----:B------:R-:W-:Y:S01]  /*9ed0*/  LEA.HI R28, R25, R0, RZ, 0x5 ;  /* 0x00000000191c7211 */ /* 0x000fe200078f28ff */
[----:B------:R-:W-:-:S03]  /*9ee0*/  IMAD.SHL.U32 R25, R24, 0x4, RZ ;  /* 0x0000000418197824 */ /* 0x000fc600078e00ff */
[----:B------:R-:W-:Y:S02]  /*9ef0*/  LOP3.LUT R29, R28, 0xffffffe0, RZ, 0xc0, !PT ;  /* 0xffffffe01c1d7812 */ /* 0x000fe400078ec0ff */
[----:B------:R-:W-:Y:S02]  /*9f00*/  LOP3.LUT R46, R25, 0x4, RZ, 0xc0, !PT ;  /* 0x00000004192e7812 */ /* 0x000fe400078ec0ff */
[----:B------:R-:W-:Y:S01]  /*9f10*/  SHF.R.S32.HI R47, RZ, 0x1f, R0 ;  /* 0x0000001fff2f7819 */ /* 0x000fe20000011400 */
[----:B------:R-:W-:Y:S02]  /*9f20*/  IMAD.IADD R29, R0, 0x1, -R29 ;  /* 0x00000001001d7824 */ /* 0x000fe400078e0a1d */
[----:B------:R-:W-:Y:S01]  /*9f30*/  IMAD.IADD R16, R46, 0x1, R5 ;  /* 0x000000012e107824 */ /* 0x000fe200078e0205 */
[----:B------:R-:W-:Y:S01]  /*9f40*/  LEA.HI R47, R47, R0, RZ, 0x5 ;  /* 0x000000002f2f7211 */ /* 0x000fe200078f28ff */
[----:B------:R-:W-:Y:S02]  /*9f50*/  IMAD.SHL.U32 R17, R29, 0x8, RZ ;  /* 0x000000081d117824 */ /* 0x000fe400078e00ff */
[----:B------:R-:W-:Y:S01]  /*9f60*/  FADD R29, R32, 1 ;  /* 0x3f800000201d7421 */ /* 0x000fe20000000000 */
[----:B------:R-:W-:Y:S01]  /*9f70*/  SHF.R.S32.HI R15, RZ, 0x5, R47 ;  /* 0x00000005ff0f7819 */ /* 0x000fe2000001142f */
[----:B-1----:R-:W-:Y:S01]  /*9f80*/  VIADD R23, R17, 0xffff80 ;  /* 0x00ffff8011177836 */ /* 0x002fe20000000000 */
[----:B------:R-:W-:Y:S01]  /*9f90*/  LOP3.LUT R16, R16, 0xfc, RZ, 0xc0, !PT ;  /* 0x000000fc10107812 */ /* 0x000fe200078ec0ff */
[----:B------:R-:W-:-:S02]  /*9fa0*/  IMAD.MOV.U32 R28, RZ, RZ, 0x3f400000 ;  /* 0x3f400000ff1c7424 */ /* 0x000fc400078e00ff */
[----:B------:R-:W-:Y:S02]  /*9fb0*/  VIADD R83, R17, 0xffff40 ;  /* 0x00ffff4011537836 */ /* 0x000fe40000000000 */
[----:B------:R-:W-:Y:S02]  /*9fc0*/  IMAD.MOV.U32 R47, RZ, RZ, 0x3fa00000 ;  /* 0x3fa00000ff2f7424 */ /* 0x000fe400078e00ff */
[----:B------:R-:W-:Y:S01]  /*9fd0*/  FFMA R28, R29, -R28, 3.75 ;  /* 0x407000001d1c7423 */ /* 0x000fe2000000081c */
[----:B------:R-:W-:Y:S02]  /*9fe0*/  IMAD R22, R15, 0x4000, R16 ;  /* 0x000040000f167824 */ /* 0x000fe400078e0210 */
[--C-:B------:R-:W-:Y:S02]  /*9ff0*/  IMAD.IADD R23, R23, 0x1, R14.reuse ;  /* 0x0000000117177824 */ /* 0x100fe400078e020e */
[----:B------:R-:W-:Y:S01]  /*a000*/  FFMA R47, R32, R47, -2.25 ;  /* 0xc0100000202f7423 */ /* 0x000fe2000000002f */
[----:B------:R-:W-:-:S02]  /*a010*/  IMAD.IADD R83, R83, 0x1, R14 ;  /* 0x0000000153537824 */ /* 0x000fc400078e020e */
[----:B------:R-:W-:Y:S01]  /*a020*/  FFMA R28, R29, R28, -6 ;  /* 0xc0c000001d1c7423 */ /* 0x000fe2000000001c */
[--C-:B------:R-:W-:Y:S02]  /*a030*/  IMAD R23, R23, 0x100, R22.reuse ;  /* 0x0000010017177824 */ /* 0x100fe400078e0216 */
[C---:B------:R-:W-:Y:S01]  /*a040*/  FADD R46, -R32.reuse, 1 ;  /* 0x3f800000202e7421 */ /* 0x040fe20000000100 */
[----:B------:R-:W-:Y:S02]  /*a050*/  IMAD R22, R83, 0x100, R22 ;  /* 0x0000010053167824 */ /* 0x000fe400078e0216 */
[C---:B------:R-:W-:Y:S01]  /*a060*/  FMUL R47, R32.reuse, R47 ;  /* 0x0000002f202f7220 */ /* 0x040fe20000400000 */
[----:B------:R-:W-:Y:S02]  /*a070*/  IMAD.MOV.U32 R83, RZ, RZ, 0x3fa00000 ;  /* 0x3fa00000ff537424 */ /* 0x000fe400078e00ff */
[----:B------:R-:W-:Y:S01]  /*a080*/  FFMA R29, R29, R28, 3 ;  /* 0x404000001d1d7423 */ /* 0x000fe2000000001c */
[----:B------:R-:W-:Y:S01]  /*a090*/  FFMA R28, R32, R47, 1 ;  /* 0x3f800000201c7423 */ /* 0x000fe2000000002f */
[----:B------:R-:W-:Y:S01]  /*a0a0*/  FFMA R83, R46, R83, -2.25 ;  /* 0xc01000002e537423 */ /* 0x000fe20000000053 */
[----:B------:R-:W-:-:S03]  /*a0b0*/  FADD R32, -R32, 2 ;  /* 0x4000000020207421 */ /* 0x000fc60000000100 */
[----:B------:R-:W-:Y:S01]  /*a0c0*/  FMUL R47, R46, R83 ;  /* 0x000000532e2f7220 */ /* 0x000fe20000400000 */
[----:B------:R-:W-:-:S04]  /*a0d0*/  FFMA R83, R32, -R183, 3.75 ;  /* 0x4070000020537423 */ /* 0x000fc800000008b7 */
[----:B------:R-:W-:Y:S01]  /*a0e0*/  FFMA R83, R32, R83, -6 ;  /* 0xc0c0000020537423 */ /* 0x000fe20000000053 */
[----:B------:R-:W-:-:S03]  /*a0f0*/  FFMA R183, R52, R202, -2.25 ;  /* 0xc010000034b77423 */ /* 0x000fc600000000ca */
[----:B------:R-:W-:Y:S01]  /*a100*/  FFMA R32, R32, R83, 3 ;  /* 0x4040000020207423 */ /* 0x000fe20000000053 */
[----:B------:R-:W-:Y:S01]  /*a110*/  FFMA R83, R82, -R201, 3.75 ;  /* 0x4070000052537423 */ /* 0x000fe200000008c9 */
[----:B------:R-:W-:Y:S01]  /*a120*/  FMUL R183, R52, R183 ;  /* 0x000000b734b77220 */ /* 0x000fe20000400000 */
[----:B------:R-:W-:Y:S02]  /*a130*/  FFMA R47, R46, R47, 1 ;  /* 0x3f8000002e2f7423 */ /* 0x000fe4000000002f */
[----:B------:R-:W-:Y:S01]  /*a140*/  FFMA R83, R82, R83, -6 ;  /* 0xc0c0000052537423 */ /* 0x000fe20000000053 */
[----:B------:R-:W-:-:S03]  /*a150*/  IMAD.MOV.U32 R46, RZ, RZ, RZ ;  /* 0x000000ffff2e7224 */ /* 0x000fc600078e00ff */
[----:B------:R-:W-:Y:S01]  /*a160*/  FFMA R82, R82, R83, 3 ;  /* 0x4040000052527423 */ /* 0x000fe20000000053 */
[C---:B------:R-:W-:Y:S01]  /*a170*/  FFMA R83, R52.reuse, R183, 1 ;  /* 0x3f80000034537423 */ /* 0x040fe200000000b7 */
[----:B------:R-:W-:Y:S01]  /*a180*/  FADD R183, -R52, 1 ;  /* 0x3f80000034b77421 */ /* 0x000fe20000000100 */
[----:B------:R0:W3:Y:S03]  /*a190*/  @!P1 LDG.E.EL R46, desc[UR8][R20.64] ;  /* 0x00000008142e9981 */ /* 0x0000e6000c2e1900 */
[----:B0-----:R-:W-:Y:S01]  /*a1a0*/  FFMA R20, R183, R202, -2.25 ;  /* 0xc0100000b7147423 */ /* 0x001fe200000000ca */
[----:B------:R-:W-:-:S03]  /*a1b0*/  FFMA R21, R184, -R201, 3.75 ;  /* 0x40700000b8157423 */ /* 0x000fc600000008c9 */
[----:B------:R-:W-:Y:S01]  /*a1c0*/  FMUL R20, R183, R20 ;  /* 0x00000014b7147220 */ /* 0x000fe20000400000 */
[----:B------:R-:W-:-:S03]  /*a1d0*/  FFMA R21, R184, R21, -6 ;  /* 0xc0c00000b8157423 */ /* 0x000fc60000000015 */
[----:B------:R-:W-:Y:S01]  /*a1e0*/  FFMA R52, R183, R20, 1 ;  /* 0x3f800000b7347423 */ /* 0x000fe20000000014 */
[----:B------:R-:W-:Y:S01]  /*a1f0*/  FFMA R20, R184, R21, 3 ;  /* 0x40400000b8147423 */ /* 0x000fe20000000015 */
[----:B------:R-:W-:Y:S01]  /*a200*/  FADD R184, R79, 1 ;  /* 0x3f8000004fb87421 */ /* 0x000fe20000000000 */
[----:B------:R-:W-:-:S03]  /*a210*/  FFMA R21, R188, -R201, 3.75 ;  /* 0x40700000bc157423 */ /* 0x000fc600000008c9 */
[----:B------:R-:W-:Y:S01]  /*a220*/  FFMA R183, R184, -R201, 3.75 ;  /* 0x40700000b8b77423 */ /* 0x000fe200000008c9 */
[----:B------:R-:W-:-:S03]  /*a230*/  FFMA R21, R188, R21, -6 ;  /* 0xc0c00000bc157423 */ /* 0x000fc60000000015 */
[----:B------:R-:W-:-:S04]  /*a240*/  FFMA R183, R184, R183, -6 ;  /* 0xc0c00000b8b77423 */ /* 0x000fc800000000b7 */
[----:B------:R-:W-:Y:S01]  /*a250*/  FFMA R184, R184, R183, 3 ;  /* 0x40400000b8b87423 */ /* 0x000fe200000000b7 */
[----:B------:R-:W-:Y:S01]  /*a260*/  FFMA R183, R188, R21, 3 ;  /* 0x40400000bcb77423 */ /* 0x000fe20000000015 */
[-C--:B------:R-:W-:Y:S01]  /*a270*/  FFMA R188, R199, R202.reuse, -2.25 ;  /* 0xc0100000c7bc7423 */ /* 0x080fe200000000ca */
[----:B------:R-:W-:-:S03]  /*a280*/  FFMA R21, R90, R202, -2.25 ;  /* 0xc01000005a157423 */ /* 0x000fc600000000ca */
[----:B------:R-:W-:Y:S01]  /*a290*/  FMUL R188, R199, R188 ;  /* 0x000000bcc7bc7220 */ /* 0x000fe20000400000 */
[----:B------:R-:W-:-:S03]  /*a2a0*/  FMUL R185, R90, R21 ;  /* 0x000000155ab97220 */ /* 0x000fc60000400000 */
[----:B------:R-:W-:Y:S01]  /*a2b0*/  FFMA R21, R199, R188, 1 ;  /* 0x3f800000c7157423 */ /* 0x000fe200000000bc */
[C---:B------:R-:W-:Y:S01]  /*a2c0*/  FFMA R185, R90.reuse, R185, 1 ;  /* 0x3f8000005ab97423 */ /* 0x040fe200000000b9 */
[----:B------:R-:W-:Y:S01]  /*a2d0*/  FADD R188, R91, 1 ;  /* 0x3f8000005bbc7421 */ /* 0x000fe20000000000 */
[----:B------:R-:W-:-:S03]  /*a2e0*/  FADD R90, -R90, 2 ;  /* 0x400000005a5a7421 */ /* 0x000fc60000000100 */
[-C--:B------:R-:W-:Y:S01]  /*a2f0*/  FFMA R199, R188, -R201.reuse, 3.75 ;  /* 0x40700000bcc77423 */ /* 0x080fe200000008c9 */
[----:B------:R-:W-:-:S03]  /*a300*/  FFMA R203, R90, -R201, 3.75 ;  /* 0x407000005acb7423 */ /* 0x000fc600000008c9 */
[----:B------:R-:W-:Y:S01]  /*a310*/  FFMA R199, R188, R199, -6 ;  /* 0xc0c00000bcc77423 */ /* 0x000fe200000000c7 */
[----:B------:R-:W-:-:S03]  /*a320*/  FFMA R203, R90, R203, -6 ;  /* 0xc0c000005acb7423 */ /* 0x000fc600000000cb */
[----:B------:R-:W-:Y:S01]  /*a330*/  FFMA R188, R188, R199, 3 ;  /* 0x40400000bcbc7423 */ /* 0x000fe200000000c7 */
[----:B------:R-:W-:Y:S01]  /*a340*/  FFMA R90, R90, R203, 3 ;  /* 0x404000005a5a7423 */ /* 0x000fe200000000cb */
[----:B------:R-:W-:Y:S01]  /*a350*/  FADD R199, -R91, 1 ;  /* 0x3f8000005bc77421 */ /* 0x000fe20000000100 */
[----:B------:R-:W-:-:S03]  /*a360*/  FADD R203, -R79, 1 ;  /* 0x3f8000004fcb7421 */ /* 0x000fc60000000100 */
[-C--:B------:R-:W-:Y:S01]  /*a370*/  FFMA R200, R199, R202.reuse, -2.25 ;  /* 0xc0100000c7c87423 */ /* 0x080fe200000000ca */
[----:B------:R-:W-:-:S03]  /*a380*/  FFMA R204, R203, R202, -2.25 ;  /* 0xc0100000cbcc7423 */ /* 0x000fc600000000ca */
[----:B------:R-:W-:Y:S01]  /*a390*/  FMUL R200, R199, R200 ;  /* 0x000000c8c7c87220 */ /* 0x000fe20000400000 */
[----:B------:R-:W-:-:S03]  /*a3a0*/  FMUL R204, R203, R204 ;  /* 0x000000cccbcc7220 */ /* 0x000fc60000400000 */
[----:B------:R-:W-:Y:S01]  /*a3b0*/  FFMA R200, R199, R200, 1 ;  /* 0x3f800000c7c87423 */ /* 0x000fe200000000c8 */
[----:B------:R-:W-:Y:S01]  /*a3c0*/  FFMA R199, R203, R204, 1 ;  /* 0x3f800000cbc77423 */ /* 0x000fe200000000cc */
[----:B------:R-:W-:Y:S01]  /*a3d0*/  SEL R203, R7, RZ, !P1 ;  /* 0x000000ff07cb7207 */ /* 0x000fe20004800000 */
[-C--:B------:R-:W-:Y:S01]  /*a3e0*/  FFMA R204, R79, R202.reuse, -2.25 ;  /* 0xc01000004fcc7423 */ /* 0x080fe200000000ca */
[----:B------:R-:W-:Y:S01]  /*a3f0*/  FFMA R202, R91, R202, -2.25 ;  /* 0xc01000005bca7423 */ /* 0x000fe200000000ca */
[----:B------:R-:W-:Y:S01]  /*a400*/  FMUL R207, R83, R206 ;  /* 0x000000ce53cf7220 */ /* 0x000fe20000400000 */
[----:B------:R-:W5:Y:S01]  /*a410*/  LDL.LU R7, [R1+0x6c] ;  /* 0x00006c0001077983 */ /* 0x000f620000300800 */
[----:B------:R-:W-:Y:S01]  /*a420*/  FADD R203, R203, R12 ;  /* 0x0000000ccbcb7221 */ /* 0x000fe20000000000 */
[----:B------:R-:W-:Y:S01]  /*a430*/  FMUL R12, R91, R202 ;  /* 0x000000ca5b0c7220 */ /* 0x000fe20000400000 */
[----:B------:R-:W-:Y:S02]  /*a440*/  SEL R202, R6, RZ, !P1 ;  /* 0x000000ff06ca7207 */ /* 0x000fe40004800000 */
[----:B------:R-:W-:Y:S01]  /*a450*/  FFMA R203, R82, R203, R207 ;  /* 0x000000cb52cb7223 */ /* 0x000fe200000000cf */
[----:B------:R-:W5:Y:S04]  /*a460*/  LDL.LU R6, [R1+0x68] ;  /* 0x0000680001067983 */ /* 0x000f680000300800 */
[----:B------:R-:W2:Y:S04]  /*a470*/  LDL R207, [R1+0x8] ;  /* 0x0000080001cf7983 */ /* 0x000ea80000100800 */
[----:B------:R-:W2:Y:S01]  /*a480*/  LDL R206, [R1+0x4] ;  /* 0x0000040001ce7983 */ /* 0x000ea20000100800 */
[----:B------:R-:W-:Y:S01]  /*a490*/  FMUL R204, R79, R204 ;  /* 0x000000cc4fcc7220 */ /* 0x000fe20000400000 */
[----:B------:R-:W-:-:S02]  /*a4a0*/  SEL R251, R251, RZ, !P1 ;  /* 0x000000fffbfb7207 */ /* 0x000fc40004800000 */
[----:B------:R-:W-:Y:S01]  /*a4b0*/  SEL R233, R233, RZ, P4 ;  /* 0x000000ffe9e97207 */ /* 0x000fe20002000000 */
[----:B------:R-:W-:Y:S01]  /*a4c0*/  FFMA R27, R79, R204, 1 ;  /* 0x3f8000004f1b7423 */ /* 0x000fe200000000cc */
[----:B------:R-:W-:Y:S02]  /*a4d0*/  SEL R234, R234, RZ, P2 ;  /* 0x000000ffeaea7207 */ /* 0x000fe40001000000 */
[----:B------:R-:W-:Y:S01]  /*a4e0*/  SEL R236, R236, RZ, P5 ;  /* 0x000000ffecec7207 */ /* 0x000fe20002800000 */
[----:B------:R-:W-:Y:S01]  /*a4f0*/  FMUL R205, R172, R27 ;  /* 0x0000001baccd7220 */ /* 0x000fe20000400000 */
[C---:B------:R-:W-:Y:S01]  /*a500*/  FADD R172, -R91.reuse, 2 ;  /* 0x400000005bac7421 */ /* 0x040fe20000000100 */
[----:B------:R-:W-:Y:S01]  /*a510*/  FFMA R12, R91, R12, 1 ;  /* 0x3f8000005b0c7423 */ /* 0x000fe2000000000c */
[----:B------:R-:W-:Y:S01]  /*a520*/  SEL R221, R221, RZ, P4 ;  /* 0x000000ffdddd7207 */ /* 0x000fe20002000000 */
[----:B------:R-:W-:Y:S01]  /*a530*/  FFMA R205, R180, R184, R205 ;  /* 0x000000b8b4cd7223 */ /* 0x000fe200000000cd */
[----:B------:R-:W-:Y:S01]  /*a540*/  FADD R180, -R79, 2 ;  /* 0x400000004fb47421 */ /* 0x000fe20000000100 */
[-C--:B------:R-:W-:Y:S01]  /*a550*/  FFMA R79, R172, -R201.reuse, 3.75 ;  /* 0x40700000ac4f7423 */ /* 0x080fe200000008c9 */
[----:B------:R-:W-:Y:S01]  /*a560*/  SEL R225, R225, RZ, P5 ;  /* 0x000000ffe1e17207 */ /* 0x000fe20002800000 */
[----:B------:R-:W2:Y:S01]  /*a570*/  LDL R208, [R1+0x64] ;  /* 0x0000640001d07983 */ /* 0x000ea20000100800 */
[----:B------:R-:W-:Y:S01]  /*a580*/  FFMA R201, R180, -R201, 3.75 ;  /* 0x40700000b4c97423 */ /* 0x000fe200000008c9 */
[----:B------:R-:W-:-:S03]  /*a590*/  FFMA R79, R172, R79, -6 ;  /* 0xc0c00000ac4f7423 */ /* 0x000fc6000000004f */
[----:B------:R-:W-:Y:S01]  /*a5a0*/  FFMA R201, R180, R201, -6 ;  /* 0xc0c00000b4c97423 */ /* 0x000fe200000000c9 */
[----:B------:R-:W-:-:S03]  /*a5b0*/  FFMA R79, R172, R79, 3 ;  /* 0x40400000ac4f7423 */ /* 0x000fc6000000004f */
[----:B------:R-:W-:Y:S01]  /*a5c0*/  FFMA R172, R180, R201, 3 ;  /* 0x40400000b4ac7423 */ /* 0x000fe200000000c9 */
[----:B------:R-:W-:Y:S01]  /*a5d0*/  FADD R180, R251, R156 ;  /* 0x0000009cfbb47221 */ /* 0x000fe20000000000 */
[----:B------:R-:W-:Y:S01]  /*a5e0*/  FADD R156, R202, R95 ;  /* 0x0000005fca9c7221 */ /* 0x000fe20000000000 */
[----:B------:R-:W-:Y:S02]  /*a5f0*/  SEL R202, R235, RZ, !P1 ;  /* 0x000000ffebca7207 */ /* 0x000fe40004800000 */
[----:B------:R-:W-:Y:S01]  /*a600*/  FMUL R180, R185, R180 ;  /* 0x000000b4b9b47220 */ /* 0x000fe20000400000 */
[----:B------:R-:W-:Y:S02]  /*a610*/  @P3 SEL R236, R234, R233, !P0 ;  /* 0x000000e9eaec3207 */ /* 0x000fe40004000000 */
[----:B------:R-:W-:Y:S01]  /*a620*/  SEL R95, R232, RZ, !P1 ;  /* 0x000000ffe85f7207 */ /* 0x000fe20004800000 */
[----:B------:R-:W-:Y:S01]  /*a630*/  FFMA R180, R183, R156, R180 ;  /* 0x0000009cb7b47223 */ /* 0x000fe200000000b4 */
[----:B------:R-:W-:Y:S01]  /*a640*/  SEL R91, R239, RZ, !P1 ;  /* 0x000000ffef5b7207 */ /* 0x000fe20004800000 */
[----:B------:R-:W-:Y:S01]  /*a650*/  FADD R156, R202, R241 ;  /* 0x000000f1ca9c7221 */ /* 0x000fe20000000000 */
[----:B------:R-:W-:Y:S01]  /*a660*/  SEL R202, R223, RZ, P2 ;  /* 0x000000ffdfca7207 */ /* 0x000fe20001000000 */
[----:B------:R-:W-:Y:S01]  /*a670*/  FADD R95, R95, R236 ;  /* 0x000000ec5f5f7221 */ /* 0x000fe20000000000 */
[----:B------:R-:W-:Y:S01]  /*a680*/  SEL R222, R222, RZ, P4 ;  /* 0x000000ffdede7207 */ /* 0x000fe20002000000 */
[----:B------:R-:W-:Y:S01]  /*a690*/  FADD R91, R91, R250 ;  /* 0x000000fa5b5b7221 */ /* 0x000fe20000000000 */
[----:B------:R-:W-:Y:S01]  /*a6a0*/  SEL R201, R226, RZ, P2 ;  /* 0x000000ffe2c97207 */ /* 0x000fe20001000000 */
[----:B------:R-:W-:Y:S01]  /*a6b0*/  FMUL R95, R12, R95 ;  /* 0x0000005f0c5f7220 */ /* 0x000fe20000400000 */
[----:B------:R-:W-:-:S02]  /*a6c0*/  @P3 SEL R225, R202, R221, !P0 ;  /* 0x000000ddcae13207 */ /* 0x000fc40004000000 */
[----:B------:R-:W-:Y:S02]  /*a6d0*/  SEL R220, R220, RZ, !P1 ;  /* 0x000000ffdcdc7207 */ /* 0x000fe40004800000 */
[----:B------:R-:W-:Y:S02]  /*a6e0*/  SEL R228, R228, RZ, P5 ;  /* 0x000000ffe4e47207 */ /* 0x000fe40002800000 */
[----:B------:R-:W-:Y:S01]  /*a6f0*/  @P3 SEL R228, R201, R222, !P0 ;  /* 0x000000dec9e43207 */ /* 0x000fe20004000000 */
[----:B------:R-:W-:Y:S01]  /*a700*/  FFMA R201, R188, R91, R95 ;  /* 0x0000005bbcc97223 */ /* 0x000fe2000000005f */
[----:B------:R-:W-:Y:S01]  /*a710*/  FFMA R91, R21, R156, R180 ;  /* 0x0000009c155b7223 */ /* 0x000fe200000000b4 */
[----:B------:R-:W-:-:S04]  /*a720*/  FADD R225, R220, R225 ;  /* 0x000000e1dce17221 */ /* 0x000fc80000000000 */
[----:B------:R-:W-:Y:S01]  /*a730*/  FFMA R180, R90, R225, R91 ;  /* 0x000000e15ab47223 */ /* 0x000fe2000000005b */
[----:B------:R-:W-:Y:S01]  /*a740*/  FMUL R91, R27, R34 ;  /* 0x000000221b5b7220 */ /* 0x000fe20000400000 */
[----:B------:R-:W-:Y:S02]  /*a750*/  SEL R173, R173, RZ, P4 ;  /* 0x000000ffadad7207 */ /* 0x000fe40002000000 */
[----:B------:R-:W-:Y:S01]  /*a760*/  SEL R174, R174, RZ, P2 ;  /* 0x000000ffaeae7207 */ /* 0x000fe20001000000 */
[----:B------:R-:W-:Y:S01]  /*a770*/  FFMA R34, R184, R59, R91 ;  /* 0x0000003bb8227223 */ /* 0x000fe2000000005b */
[----:B------:R-:W-:Y:S01]  /*a780*/  SEL R229, R229, RZ, P4 ;  /* 0x000000ffe5e57207 */ /* 0x000fe20002000000 */
[----:B------:R-:W-:Y:S01]  /*a790*/  FFMA R162, R162, R199, R205 ;  /* 0x000000c7a2a27223 */ /* 0x000fe200000000cd */
[----:B------:R-:W-:Y:S01]  /*a7a0*/  SEL R168, R168, RZ, P4 ;  /* 0x000000ffa8a87207 */ /* 0x000fe20002000000 */
[----:B------:R-:W-:Y:S01]  /*a7b0*/  FFMA R97, R199, R97, R34 ;  /* 0x00000061c7617223 */ /* 0x000fe20000000022 */
[----:B------:R-:W-:-:S02]  /*a7c0*/  SEL R230, R230, RZ, P2 ;  /* 0x000000ffe6e67207 */ /* 0x000fc40001000000 */
[----:B------:R-:W-:Y:S02]  /*a7d0*/  SEL R169, R169, RZ, P2 ;  /* 0x000000ffa9a97207 */ /* 0x000fe40001000000 */
[----:B------:R-:W-:Y:S02]  /*a7e0*/  SEL R175, R175, RZ, P5 ;  /* 0x000000ffafaf7207 */ /* 0x000fe40002800000 */
[----:B------:R-:W-:Y:S02]  /*a7f0*/  SEL R205, R224, RZ, !P1 ;  /* 0x000000ffe0cd7207 */ /* 0x000fe40004800000 */
[----:B------:R-:W-:Y:S02]  /*a800*/  @P3 SEL R175, R174, R173, !P0 ;  /* 0x000000adaeaf3207 */ /* 0x000fe40004000000 */
[----:B------:R-:W-:Y:S02]  /*a810*/  SEL R34, R171, RZ, !P1 ;  /* 0x000000ffab227207 */ /* 0x000fe40004800000 */
[----:B------:R-:W-:-:S02]  /*a820*/  SEL R231, R231, RZ, P5 ;  /* 0x000000ffe7e77207 */ /* 0x000fc40002800000 */
[----:B------:R-:W-:Y:S02]  /*a830*/  SEL R170, R170, RZ, P5 ;  /* 0x000000ffaaaa7207 */ /* 0x000fe40002800000 */
[----:B------:R-:W-:Y:S02]  /*a840*/  SEL R159, R159, RZ, P4 ;  /* 0x000000ff9f9f7207 */ /* 0x000fe40002000000 */
[----:B------:R-:W-:Y:S02]  /*a850*/  SEL R160, R160, RZ, P2 ;  /* 0x000000ffa0a07207 */ /* 0x000fe40001000000 */
[----:B------:R-:W-:Y:S02]  /*a860*/  SEL R182, R182, RZ, P4 ;  /* 0x000000ffb6b67207 */ /* 0x000fe40002000000 */
[----:B------:R-:W-:Y:S02]  /*a870*/  SEL R164, R164, RZ, P4 ;  /* 0x000000ffa4a47207 */ /* 0x000fe40002000000 */
[----:B------:R-:W-:-:S02]  /*a880*/  @P3 SEL R231, R230, R229, !P0 ;  /* 0x000000e5e6e73207 */ /* 0x000fc40004000000 */
[----:B------:R-:W-:Y:S02]  /*a890*/  SEL R204, R227, RZ, !P1 ;  /* 0x000000ffe3cc7207 */ /* 0x000fe40004800000 */
[----:B------:R-:W-:Y:S02]  /*a8a0*/  SEL R189, R189, RZ, P2 ;  /* 0x000000ffbdbd7207 */ /* 0x000fe40001000000 */
[----:B------:R-:W-:Y:S02]  /*a8b0*/  @P3 SEL R170, R169, R168, !P0 ;  /* 0x000000a8a9aa3207 */ /* 0x000fe40004000000 */
[----:B------:R-:W-:Y:S02]  /*a8c0*/  SEL R167, R167, RZ, !P1 ;  /* 0x000000ffa7a77207 */ /* 0x000fe40004800000 */
[----:B------:R-:W-:Y:S01]  /*a8d0*/  SEL R165, R165, RZ, P2 ;  /* 0x000000ffa5a57207 */ /* 0x000fe20001000000 */
[----:B------:R-:W-:Y:S01]  /*a8e0*/  FADD R95, R205, R228 ;  /* 0x000000e4cd5f7221 */ /* 0x000fe20000000000 */
[----:B------:R-:W-:Y:S01]  /*a8f0*/  SEL R161, R161, RZ, P5 ;  /* 0x000000ffa1a17207 */ /* 0x000fe20002800000 */
[----:B------:R-:W-:Y:S01]  /*a900*/  FADD R34, R34, R175 ;  /* 0x000000af22227221 */ /* 0x000fe20000000000 */
[----:B------:R-:W-:-:S02]  /*a910*/  SEL R190, R190, RZ, P5 ;  /* 0x000000ffbebe7207 */ /* 0x000fc40002800000 */
[----:B------:R-:W-:Y:S02]  /*a920*/  SEL R166, R166, RZ, P5 ;  /* 0x000000ffa6a67207 */ /* 0x000fe40002800000 */
[----:B------:R-:W-:Y:S01]  /*a930*/  @P3 SEL R161, R160, R159, !P0 ;  /* 0x0000009fa0a13207 */ /* 0x000fe20004000000 */
[----:B------:R-:W-:Y:S01]  /*a940*/  FADD R231, R204, R231 ;  /* 0x000000e7cce77221 */ /* 0x000fe20000000000 */
[----:B------:R-:W-:Y:S01]  /*a950*/  SEL R177, R177, RZ, P4 ;  /* 0x000000ffb1b17207 */ /* 0x000fe20002000000 */
[----:B------:R-:W-:Y:S01]  /*a960*/  FADD R170, R167, R170 ;  /* 0x000000aaa7aa7221 */ /* 0x000fe20000000000 */
[----:B------:R-:W-:Y:S02]  /*a970*/  SEL R154, R154, RZ, P4 ;  /* 0x000000ff9a9a7207 */ /* 0x000fe40002000000 */
[----:B------:R-:W-:Y:S02]  /*a980*/  SEL R178, R178, RZ, P2 ;  /* 0x000000ffb2b27207 */ /* 0x000fe40001000000 */
[----:B------:R-:W-:-:S02]  /*a990*/  @P3 SEL R190, R189, R182, !P0 ;  /* 0x000000b6bdbe3207 */ /* 0x000fc40004000000 */
[----:B------:R-:W-:Y:S02]  /*a9a0*/  SEL R181, R181, RZ, !P1 ;  /* 0x000000ffb5b57207 */ /* 0x000fe40004800000 */
[----:B------:R-:W-:Y:S02]  /*a9b0*/  @P3 SEL R166, R165, R164, !P0 ;  /* 0x000000a4a5a63207 */ /* 0x000fe40004000000 */
[----:B------:R-:W-:Y:S02]  /*a9c0*/  SEL R163, R163, RZ, !P1 ;  /* 0x000000ffa3a37207 */ /* 0x000fe40004800000 */
[----:B------:R-:W-:Y:S01]  /*a9d0*/  SEL R159, R155, RZ, P2 ;  /* 0x000000ff9b9f7207 */ /* 0x000fe20001000000 */
[----:B------:R-:W-:Y:S01]  /*a9e0*/  FFMA R204, R200, R95, R201 ;  /* 0x0000005fc8cc7223 */ /* 0x000fe200000000c9 */
[----:B------:R-:W-:Y:S01]  /*a9f0*/  SEL R179, R179, RZ, P5 ;  /* 0x000000ffb3b37207 */ /* 0x000fe20002800000 */
[----:B------:R-:W-:Y:S01]  /*aa00*/  FMUL R95, R83, R34 ;  /* 0x00000022535f7220 */ /* 0x000fe20000400000 */
[----:B------:R-:W-:Y:S01]  /*aa10*/  SEL R157, R157, RZ, P5 ;  /* 0x000000ff9d9d7207 */ /* 0x000fe20002800000 */
[----:B------:R-:W-:Y:S01]  /*aa20*/  FADD R190, R181, R190 ;  /* 0x000000beb5be7221 */ /* 0x000fe20000000000 */
[----:B------:R-:W-:Y:S01]  /*aa30*/  SEL R150, R150, RZ, P4 ;  /* 0x000000ff96967207 */ /* 0x000fe20002000000 */
[----:B------:R-:W-:Y:S01]  /*aa40*/  FMUL R170, R185, R170 ;  /* 0x000000aab9aa7220 */ /* 0x000fe20000400000 */
[----:B------:R-:W-:Y:S01]  /*aa50*/  @P3 SEL R179, R178, R177, !P0 ;  /* 0x000000b1b2b33207 */ /* 0x000fe20004000000 */
[----:B------:R-:W-:Y:S01]  /*aa60*/  FADD R155, R163, R166 ;  /* 0x000000a6a39b7221 */ /* 0x000fe20000000000 */
[----:B------:R-:W-:-:S02]  /*aa70*/  SEL R176, R176, RZ, !P1 ;  /* 0x000000ffb0b07207 */ /* 0x000fc40004800000 */
[----:B------:R-:W-:Y:S02]  /*aa80*/  SEL R151, R151, RZ, P2 ;  /* 0x000000ff97977207 */ /* 0x000fe40001000000 */
[----:B------:R-:W-:Y:S02]  /*aa90*/  @P3 SEL R157, R159, R154, !P0 ;  /* 0x0000009a9f9d3207 */ /* 0x000fe40004000000 */
[----:B------:R-:W-:Y:S02]  /*aaa0*/  SEL R34, R153, RZ, !P1 ;  /* 0x000000ff99227207 */ /* 0x000fe40004800000 */
[----:B------:R-:W-:Y:S01]  /*aab0*/  SEL R152, R152, RZ, P5 ;  /* 0x000000ff98987207 */ /* 0x000fe20002800000 */
[----:B------:R-:W-:Y:S01]  /*aac0*/  FADD R179, R176, R179 ;  /* 0x000000b3b0b37221 */ /* 0x000fe20000000000 */
[----:B------:R-:W-:Y:S01]  /*aad0*/  SEL R103, R103, RZ, P4 ;  /* 0x000000ff67677207 */ /* 0x000fe20002000000 */
[----:B------:R-:W-:Y:S01]  /*aae0*/  FFMA R170, R183, R190, R170 ;  /* 0x000000beb7aa7223 */ /* 0x000fe200000000aa */
[----:B------:R-:W-:Y:S01]  /*aaf0*/  @P3 SEL R152, R151, R150, !P0 ;  /* 0x0000009697983207 */ /* 0x000fe20004000000 */
[----:B------:R-:W-:Y:S01]  /*ab00*/  FMUL R155, R12, R155 ;  /* 0x0000009b0c9b7220 */ /* 0x000fe20000400000 */
[----:B------:R-:W-:Y:S01]  /*ab10*/  SEL R31, R31, RZ, !P1 ;  /* 0x000000ff1f1f7207 */ /* 0x000fe20004800000 */
[----:B------:R-:W-:Y:S01]  /*ab20*/  FADD R34, R34, R157 ;  /* 0x0000009d22227221 */ /* 0x000fe20000000000 */
[----:B----4-:R-:W-:-:S02]  /*ab30*/  SEL R102, R102, RZ, P2 ;  /* 0x000000ff66667207 */ /* 0x010fc40001000000 */
[----:B------:R-:W-:Y:S01]  /*ab40*/  SEL R89, R89, RZ, P5 ;  /* 0x000000ff59597207 */ /* 0x000fe20002800000 */
[----:B------:R-:W-:Y:S01]  /*ab50*/  FFMA R155, R188, R179, R155 ;  /* 0x000000b3bc9b7223 */ /* 0x000fe2000000009b */
[----:B------:R-:W-:Y:S01]  /*ab60*/  @P3 SEL R89, R102, R103, !P0 ;  /* 0x0000006766593207 */ /* 0x000fe20004000000 */
[----:B------:R-:W-:Y:S01]  /*ab70*/  FADD R31, R31, R152 ;  /* 0x000000981f1f7221 */ /* 0x000fe20000000000 */
[----:B------:R-:W-:Y:S01]  /*ab80*/  FFMA R103, R21, R34, R170 ;  /* 0x0000002215677223 */ /* 0x000fe200000000aa */
[----:B------:R-:W-:Y:S02]  /*ab90*/  SEL R101, R101, RZ, P4 ;  /* 0x000000ff65657207 */ /* 0x000fe40002000000 */
[----:B------:R-:W-:Y:S01]  /*aba0*/  SEL R34, R100, RZ, P2 ;  /* 0x000000ff64227207 */ /* 0x000fe20001000000 */
[----:B------:R-:W-:Y:S01]  /*abb0*/  FFMA R100, R200, R31, R155 ;  /* 0x0000001fc8647223 */ /* 0x000fe2000000009b */
[----:B------:R-:W-:Y:S02]  /*abc0*/  SEL R105, R105, RZ, P5 ;  /* 0x000000ff69697207 */ /* 0x000fe40002800000 */
[----:B------:R-:W-:-:S02]  /*abd0*/  SEL R42, R42, RZ, P4 ;  /* 0x000000ff2a2a7207 */ /* 0x000fc40002000000 */
[----:B------:R-:W-:Y:S02]  /*abe0*/  @P3 SEL R105, R34, R101, !P0 ;  /* 0x0000006522693207 */ /* 0x000fe40004000000 */
[----:B------:R-:W-:Y:S02]  /*abf0*/  SEL R31, R76, RZ, P2 ;  /* 0x000000ff4c1f7207 */ /* 0x000fe40001000000 */
[----:B------:R-:W-:Y:S02]  /*ac00*/  SEL R43, R43, RZ, P4 ;  /* 0x000000ff2b2b7207 */ /* 0x000fe40002000000 */
[----:B------:R-:W-:Y:S02]  /*ac10*/  SEL R34, R77, RZ, P2 ;  /* 0x000000ff4d227207 */ /* 0x000fe40001000000 */
[----:B------:R-:W-:Y:S02]  /*ac20*/  SEL R37, R37, RZ, P5 ;  /* 0x000000ff25257207 */ /* 0x000fe40002800000 */
[----:B------:R-:W-:-:S02]  /*ac30*/  SEL R44, R44, RZ, P5 ;  /* 0x000000ff2c2c7207 */ /* 0x000fc40002800000 */
[----:B------:R-:W-:Y:S02]  /*ac40*/  @P3 SEL R37, R31, R42, !P0 ;  /* 0x0000002a1f253207 */ /* 0x000fe40004000000 */
[----:B------:R-:W-:Y:S02]  /*ac50*/  @P3 SEL R44, R34, R43, !P0 ;  /* 0x0000002b222c3207 */ /* 0x000fe40004000000 */
[----:B------:R-:W-:Y:S02]  /*ac60*/  SEL R31, R112, RZ, !P1 ;  /* 0x000000ff701f7207 */ /* 0x000fe40004800000 */
[----:B------:R-:W-:Y:S02]  /*ac70*/  SEL R41, R41, RZ, P4 ;  /* 0x000000ff29297207 */ /* 0x000fe40002000000 */
[----:B------:R-:W-:Y:S02]  /*ac80*/  SEL R40, R40, RZ, P2 ;  /* 0x000000ff28287207 */ /* 0x000fe40001000000 */
[----:B------:R-:W-:-:S02]  /*ac90*/  SEL R245, R245, RZ, P4 ;  /* 0x000000fff5f57207 */ /* 0x000fc40002000000 */
[----:B------:R-:W-:Y:S02]  /*aca0*/  SEL R217, R217, RZ, P4 ;  /* 0x000000ffd9d97207 */ /* 0x000fe40002000000 */
[----:B------:R-:W-:Y:S02]  /*acb0*/  SEL R246, R246, RZ, P2 ;  /* 0x000000fff6f67207 */ /* 0x000fe40001000000 */
[----:B------:R-:W-:Y:S01]  /*acc0*/  SEL R218, R218, RZ, P2 ;  /* 0x000000ffdada7207 */ /* 0x000fe20001000000 */
[----:B------:R-:W-:Y:S01]  /*acd0*/  FADD R31, R31, R44 ;  /* 0x0000002c1f1f7221 */ /* 0x000fe20000000000 */
[----:B------:R-:W-:Y:S02]  /*ace0*/  SEL R66, R66, RZ, P5 ;  /* 0x000000ff42427207 */ /* 0x000fe40002800000 */
[----:B------:R-:W-:Y:S02]  /*acf0*/  SEL R247, R247, RZ, P5 ;  /* 0x000000fff7f77207 */ /* 0x000fe40002800000 */
[----:B------:R-:W-:-:S02]  /*ad00*/  SEL R219, R219, RZ, P5 ;  /* 0x000000ffdbdb7207 */ /* 0x000fc40002800000 */
[----:B------:R-:W-:Y:S02]  /*ad10*/  SEL R191, R191, RZ, P4 ;  /* 0x000000ffbfbf7207 */ /* 0x000fe40002000000 */
[----:B------:R-:W-:Y:S02]  /*ad20*/  SEL R120, R120, RZ, P4 ;  /* 0x000000ff78787207 */ /* 0x000fe40002000000 */
[----:B------:R-:W-:Y:S02]  /*ad30*/  SEL R212, R212, RZ, P2 ;  /* 0x000000ffd4d47207 */ /* 0x000fe40001000000 */
[----:B------:R-:W-:Y:S02]  /*ad40*/  @P3 SEL R66, R40, R41, !P0 ;  /* 0x0000002928423207 */ /* 0x000fe40004000000 */
[----:B------:R-:W-:Y:S02]  /*ad50*/  SEL R111, R111, RZ, P2 ;  /* 0x000000ff6f6f7207 */ /* 0x000fe40001000000 */
[----:B------:R-:W-:-:S02]  /*ad60*/  SEL R68, R68, RZ, P4 ;  /* 0x000000ff44447207 */ /* 0x000fc40002000000 */
[----:B------:R-:W-:Y:S02]  /*ad70*/  @P3 SEL R247, R246, R245, !P0 ;  /* 0x000000f5f6f73207 */ /* 0x000fe40004000000 */
[----:B------:R-:W-:Y:S02]  /*ad80*/  SEL R242, R242, RZ, !P1 ;  /* 0x000000fff2f27207 */ /* 0x000fe40004800000 */
[----:B------:R-:W-:Y:S02]  /*ad90*/  @P3 SEL R219, R218, R217, !P0 ;  /* 0x000000d9dadb3207 */ /* 0x000fe40004000000 */
[----:B------:R-:W-:Y:S02]  /*ada0*/  SEL R202, R216, RZ, !P1 ;  /* 0x000000ffd8ca7207 */ /* 0x000fe40004800000 */
[----:B------:R-:W-:Y:S01]  /*adb0*/  SEL R41, R62, RZ, P2 ;  /* 0x000000ff3e297207 */ /* 0x000fe20001000000 */
[----:B------:R-:W-:Y:S01]  /*adc0*/  FMUL R59, R29, R180 ;  /* 0x000000b41d3b7220 */ /* 0x000fe20000400000 */
[----:B------:R-:W-:Y:S01]  /*add0*/  SEL R213, R213, RZ, P5 ;  /* 0x000000ffd5d57207 */ /* 0x000fe20002800000 */
[----:B------:R-:W-:Y:S01]  /*ade0*/  FFMA R31, R90, R31, R103 ;  /* 0x0000001f5a1f7223 */ /* 0x000fe20000000067 */
[----:B------:R-:W-:-:S02]  /*adf0*/  SEL R110, R110, RZ, P5 ;  /* 0x000000ff6e6e7207 */ /* 0x000fc40002800000 */
[----:B------:R-:W-:Y:S02]  /*ae00*/  SEL R45, R45, RZ, P5 ;  /* 0x000000ff2d2d7207 */ /* 0x000fe40002800000 */
[----:B------:R-:W-:Y:S02]  /*ae10*/  @P3 SEL R213, R212, R191, !P0 ;  /* 0x000000bfd4d53207 */ /* 0x000fe40004000000 */
[----:B------:R-:W-:Y:S02]  /*ae20*/  SEL R192, R192, RZ, !P1 ;  /* 0x000000ffc0c07207 */ /* 0x000fe40004800000 */
[----:B------:R-:W-:Y:S02]  /*ae30*/  @P3 SEL R110, R111, R120, !P0 ;  /* 0x000000786f6e3207 */ /* 0x000fe40004000000 */
[----:B------:R-:W-:Y:S01]  /*ae40*/  SEL R113, R113, RZ, !P1 ;  /* 0x000000ff71717207 */ /* 0x000fe20004800000 */
[----:B------:R-:W-:Y:S01]  /*ae50*/  FADD R247, R242, R247 ;  /* 0x000000f7f2f77221 */ /* 0x000fe20000000000 */
[----:B------:R-:W-:Y:S01]  /*ae60*/  @P3 SEL R45, R41, R68, !P0 ;  /* 0x00000044292d3207 */ /* 0x000fe20004000000 */
[----:B------:R-:W-:Y:S01]  /*ae70*/  FADD R202, R202, R219 ;  /* 0x000000dbcaca7221 */ /* 0x000fe20000000000 */
[----:B------:R-:W-:Y:S01]  /*ae80*/  SEL R34, R65, RZ, !P1 ;  /* 0x000000ff41227207 */ /* 0x000fe20004800000 */
[----:B------:R-:W-:Y:S01]  /*ae90*/  FFMA R42, R28, R31, R59 ;  /* 0x0000001f1c2a7223 */ /* 0x000fe2000000003b */
[----:B------:R-:W-:Y:S01]  /*aea0*/  SEL R136, R136, RZ, P4 ;  /* 0x000000ff88887207 */ /* 0x000fe20002000000 */
[----:B------:R-:W-:Y:S01]  /*aeb0*/  FADD R213, R192, R213 ;  /* 0x000000d5c0d57221 */ /* 0x000fe20000000000 */
[----:B------:R-:W-:Y:S01]  /*aec0*/  SEL R158, R158, RZ, !P1 ;  /* 0x000000ff9e9e7207 */ /* 0x000fe20004800000 */
[----:B------:R-:W-:Y:S01]  /*aed0*/  FADD R110, R113, R110 ;  /* 0x0000006e716e7221 */ /* 0x000fe20000000000 */
[----:B------:R-:W-:-:S02]  /*aee0*/  SEL R104, R104, RZ, !P1 ;  /* 0x000000ff68687207 */ /* 0x000fc40004800000 */
[----:B------:R-:W-:Y:S01]  /*aef0*/  SEL R31, R98, RZ, P2 ;  /* 0x000000ff621f7207 */ /* 0x000fe20001000000 */
[----:B------:R-:W-:Y:S01]  /*af00*/  FFMA R203, R52, R247, R203 ;  /* 0x000000f734cb7223 */ /* 0x000fe200000000cb */
[----:B------:R-:W-:Y:S01]  /*af10*/  FFMA R202, R79, R202, R204 ;  /* 0x000000ca4fca7223 */ /* 0x000fe200000000cc */
[----:B------:R-:W-:Y:S01]  /*af20*/  FADD R34, R34, R45 ;  /* 0x0000002d22227221 */ /* 0x000fe20000000000 */
[----:B------:R-:W-:Y:S02]  /*af30*/  SEL R121, R121, RZ, P5 ;  /* 0x000000ff79797207 */ /* 0x000fe40002800000 */
[----:B------:R-:W-:Y:S01]  /*af40*/  SEL R62, R64, RZ, !P1 ;  /* 0x000000ff403e7207 */ /* 0x000fe20004800000 */
[----:B------:R-:W-:Y:S01]  /*af50*/  FFMA R162, R55, R172, R162 ;  /* 0x000000ac37a27223 */ /* 0x000fe200000000a2 */
[----:B------:R-:W-:Y:S01]  /*af60*/  SEL R88, R88, RZ, !P1 ;  /* 0x000000ff58587207 */ /* 0x000fe20004800000 */
[----:B------:R-:W-:Y:S01]  /*af70*/  FFMA R95, R82, R213, R95 ;  /* 0x000000d5525f7223 */ /* 0x000fe2000000005f */
[----:B------:R-:W-:Y:S01]  /*af80*/  @P3 SEL R121, R31, R136, !P0 ;  /* 0x000000881f793207 */ /* 0x000fe20004000000 */
[----:B------:R-:W-:Y:S01]  /*af90*/  FADD R161, R158, R161 ;  /* 0x000000a19ea17221 */ /* 0x000fe20000000000 */
[----:B------:R-:W-:Y:S01]  /*afa0*/  SEL R64, R99, RZ, !P1 ;  /* 0x000000ff63407207 */ /* 0x000fe20004800000 */
[----:B------:R-:W-:Y:S01]  /*afb0*/  FADD R89, R104, R89 ;  /* 0x0000005968597221 */ /* 0x000fe20000000000 */
[----:B------:R-:W-:Y:S01]  /*afc0*/  FMUL R31, R83, R110 ;  /* 0x0000006e531f7220 */ /* 0x000fe20000400000 */
[----:B------:R-:W-:Y:S01]  /*afd0*/  FFMA R156, R20, R231, R203 ;  /* 0x000000e7149c7223 */ /* 0x000fe200000000cb */
[----:B------:R-:W-:Y:S01]  /*afe0*/  FMUL R55, R29, R202 ;  /* 0x000000ca1d377220 */ /* 0x000fe20000400000 */
[----:B------:R-:W-:Y:S01]  /*aff0*/  FFMA R34, R79, R34, R100 ;  /* 0x000000224f227223 */ /* 0x000fe20000000064 */
[----:B------:R-:W-:Y:S01]  /*b000*/  FFMA R95, R52, R161, R95 ;  /* 0x000000a1345f7223 */ /* 0x000fe2000000005f */
[----:B------:R-:W-:Y:S01]  /*b010*/  FADD R37, R88, R37 ;  /* 0x0000002558257221 */ /* 0x000fe20000000000 */
[----:B------:R-:W-:Y:S01]  /*b020*/  FFMA R31, R82, R89, R31 ;  /* 0x00000059521f7223 */ /* 0x000fe2000000001f */
[----:B------:R-:W-:Y:S01]  /*b030*/  FADD R121, R64, R121 ;  /* 0x0000007940797221 */ /* 0x000fe20000000000 */
[----:B------:R-:W-:Y:S01]  /*b040*/  FMUL R91, R29, R156 ;  /* 0x0000009c1d5b7220 */ /* 0x000fe20000400000 */
[----:B------:R-:W-:Y:S01]  /*b050*/  FFMA R44, R28, R34, R55 ;  /* 0x000000221c2c7223 */ /* 0x000fe20000000037 */
[----:B------:R-:W-:Y:S01]  /*b060*/  FMUL R29, R162, R29 ;  /* 0x0000001da21d7220 */ /* 0x000fe20000400000 */
[----:B------:R-:W-:Y:S01]  /*b070*/  FFMA R34, R172, R67, R97 ;  /* 0x00000043ac227223 */ /* 0x000fe20000000061 */
[----:B------:R-:W-:Y:S01]  /*b080*/  SEL R41, R70, RZ, !P1 ;  /* 0x000000ff46297207 */ /* 0x000fe20004800000 */
[----:B------:R-:W-:Y:S01]  /*b090*/  FFMA R37, R20, R37, R95 ;  /* 0x0000002514257223 */ /* 0x000fe2000000005f */
[----:B------:R-:W-:Y:S01]  /*b0a0*/  FFMA R121, R52, R121, R31 ;  /* 0x0000007934797223 */ /* 0x000fe2000000001f */
[----:B------:R-:W-:Y:S01]  /*b0b0*/  SEL R114, R114, RZ, P4 ;  /* 0x000000ff72727207 */ /* 0x000fe20002000000 */
[----:B------:R-:W-:Y:S01]  /*b0c0*/  FFMA R34, R34, R28, R29 ;  /* 0x0000001c22227223 */ /* 0x000fe2000000001d */
[----:B------:R-:W-:Y:S01]  /*b0d0*/  SEL R31, R96, RZ, P2 ;  /* 0x000000ff601f7207 */ /* 0x000fe20001000000 */
[----:B------:R-:W-:Y:S01]  /*b0e0*/  FMUL R143, R27, R143 ;  /* 0x0000008f1b8f7220 */ /* 0x000fe20000400000 */
[----:B------:R-:W-:Y:S01]  /*b0f0*/  SEL R130, R130, RZ, P4 ;  /* 0x000000ff82827207 */ /* 0x000fe20002000000 */
[----:B------:R-:W-:Y:S01]  /*b100*/  FADD R41, R41, R66 ;  /* 0x0000004229297221 */ /* 0x000fe20000000000 */
[----:B------:R-:W-:Y:S01]  /*b110*/  SEL R29, R138, RZ, P2 ;  /* 0x000000ff8a1d7207 */ /* 0x000fe20001000000 */
[----:B------:R-:W-:Y:S01]  /*b120*/  FFMA R40, R28, R37, R91 ;  /* 0x000000251c287223 */ /* 0x000fe2000000005b */
[----:B------:R-:W-:-:S02]  /*b130*/  SEL R94, R94, RZ, P5 ;  /* 0x000000ff5e5e7207 */ /* 0x000fc40002800000 */
[----:B------:R-:W-:Y:S02]  /*b140*/  SEL R137, R137, RZ, P4 ;  /* 0x000000ff89897207 */ /* 0x000fe40002000000 */
[----:B------:R-:W-:Y:S02]  /*b150*/  SEL R66, R117, RZ, P2 ;  /* 0x000000ff75427207 */ /* 0x000fe40001000000 */
[----:B------:R-:W-:Y:S02]  /*b160*/  @P3 SEL R94, R31, R114, !P0 ;  /* 0x000000721f5e3207 */ /* 0x000fe40004000000 */
[----:B------:R-:W-:Y:S01]  /*b170*/  SEL R37, R115, RZ, !P1 ;  /* 0x000000ff73257207 */ /* 0x000fe20004800000 */
[----:B------:R-:W-:Y:S01]  /*b180*/  FFMA R28, R184, R125, R143 ;  /* 0x0000007db81c7223 */ /* 0x000fe2000000008f */
[----:B------:R-:W-:Y:S02]  /*b190*/  SEL R135, R135, RZ, P5 ;  /* 0x000000ff87877207 */ /* 0x000fe40002800000 */
[----:B------:R-:W-:-:S02]  /*b1a0*/  @P3 SEL R135, R29, R130, !P0 ;  /* 0x000000821d873207 */ /* 0x000fc40004000000 */
[----:B------:R-:W-:Y:S02]  /*b1b0*/  SEL R64, R131, RZ, !P1 ;  /* 0x000000ff83407207 */ /* 0x000fe40004800000 */
[----:B------:R-:W-:Y:S01]  /*b1c0*/  SEL R116, R116, RZ, P5 ;  /* 0x000000ff74747207 */ /* 0x000fe20002800000 */
[----:B------:R-:W-:Y:S01]  /*b1d0*/  FADD R37, R37, R94 ;  /* 0x0000005e25257221 */ /* 0x000fe20000000000 */
[----:B------:R-:W-:Y:S02]  /*b1e0*/  @P3 SEL R116, R66, R137, !P0 ;  /* 0x0000008942743207 */ /* 0x000fe40004000000 */
[----:B------:R-:W-:Y:S01]  /*b1f0*/  SEL R43, R134, RZ, !P1 ;  /* 0x000000ff862b7207 */ /* 0x000fe20004800000 */
[----:B------:R-:W-:Y:S01]  /*b200*/  FFMA R29, R199, R148, R28 ;  /* 0x00000094c71d7223 */ /* 0x000fe2000000001c */
[----:B------:R-:W-:Y:S01]  /*b210*/  SEL R122, R122, RZ, P4 ;  /* 0x000000ff7a7a7207 */ /* 0x000fe20002000000 */
[----:B------:R-:W-:Y:S01]  /*b220*/  FADD R28, R64, R135 ;  /* 0x00000087401c7221 */ /* 0x000fe20000000000 */
[----:B------:R-:W-:-:S02]  /*b230*/  SEL R133, R133, RZ, P2 ;  /* 0x000000ff85857207 */ /* 0x000fc40001000000 */
[----:B------:R-:W-:Y:S02]  /*b240*/  SEL R51, R51, RZ, P4 ;  /* 0x000000ff33337207 */ /* 0x000fe40002000000 */
[----:B------:R-:W-:Y:S01]  /*b250*/  SEL R50, R50, RZ, P2 ;  /* 0x000000ff32327207 */ /* 0x000fe20001000000 */
[----:B------:R-:W-:Y:S01]  /*b260*/  FADD R31, R43, R116 ;  /* 0x000000742b1f7221 */ /* 0x000fe20000000000 */
[----:B------:R-:W-:Y:S01]  /*b270*/  SEL R132, R132, RZ, P5 ;  /* 0x000000ff84847207 */ /* 0x000fe20002800000 */
[----:B------:R-:W-:Y:S01]  /*b280*/  FMUL R37, R12, R37 ;  /* 0x000000250c257220 */ /* 0x000fe20000400000 */
[----:B------:R-:W-:Y:S01]  /*b290*/  SEL R48, R48, RZ, P5 ;  /* 0x000000ff30307207 */ /* 0x000fe20002800000 */
[----:B------:R-:W-:Y:S01]  /*b2a0*/  FADD R62, R62, R105 ;  /* 0x000000693e3e7221 */ /* 0x000fe20000000000 */
[----:B------:R-:W-:Y:S01]  /*b2b0*/  SEL R126, R126, RZ, P4 ;  /* 0x000000ff7e7e7207 */ /* 0x000fe20002000000 */
[----:B------:R-:W-:Y:S01]  /*b2c0*/  FMUL R28, R185, R28 ;  /* 0x0000001cb91c7220 */ /* 0x000fe20000400000 */
[----:B------:R-:W-:-:S02]  /*b2d0*/  @P3 SEL R132, R133, R122, !P0 ;  /* 0x0000007a85843207 */ /* 0x000fc40004000000 */
[----:B------:R-:W-:Y:S02]  /*b2e0*/  SEL R123, R123, RZ, !P1 ;  /* 0x000000ff7b7b7207 */ /* 0x000fe40004800000 */
[----:B------:R-:W-:Y:S02]  /*b2f0*/  SEL R119, R119, RZ, P2 ;  /* 0x000000ff77777207 */ /* 0x000fe40001000000 */
[----:B------:R-:W-:Y:S02]  /*b300*/  SEL R43, R49, RZ, !P1 ;  /* 0x000000ff312b7207 */ /* 0x000fe40004800000 */
[----:B------:R-:W-:Y:S02]  /*b310*/  SEL R128, R128, RZ, P4 ;  /* 0x000000ff80807207 */ /* 0x000fe40002000000 */
[----:B------:R-:W-:Y:S02]  /*b320*/  @P3 SEL R48, R50, R51, !P0 ;  /* 0x0000003332303207 */ /* 0x000fe40004000000 */
[----:B------:R-:W-:Y:S01]  /*b330*/  SEL R49, R72, RZ, P2 ;  /* 0x000000ff48317207 */ /* 0x000fe20001000000 */
[----:B------:R-:W-:Y:S01]  /*b340*/  FFMA R45, R188, R41, R37 ;  /* 0x00000029bc2d7223 */ /* 0x000fe20000000025 */
[----:B------:R-:W-:Y:S01]  /*b350*/  SEL R118, R118, RZ, P5 ;  /* 0x000000ff76767207 */ /* 0x000fe20002800000 */
[----:B------:R-:W-:Y:S01]  /*b360*/  FFMA R28, R183, R62, R28 ;  /* 0x0000003eb71c7223 */ /* 0x000fe2000000001c */
[----:B------:R-:W-:Y:S01]  /*b370*/  SEL R54, R54, RZ, P5 ;  /* 0x000000ff36367207 */ /* 0x000fe20002800000 */
[----:B------:R-:W-:Y:S01]  /*b380*/  FADD R132, R123, R132 ;  /* 0x000000847b847221 */ /* 0x000fe20000000000 */
[----:B------:R-:W-:-:S02]  /*b390*/  @P3 SEL R118, R119, R126, !P0 ;  /* 0x0000007e77763207 */ /* 0x000fc40004000000 */
[----:B------:R-:W-:Y:S01]  /*b3a0*/  SEL R37, R127, RZ, !P1 ;  /* 0x000000ff7f257207 */ /* 0x000fe20004800000 */
[----:B------:R-:W-:Y:S01]  /*b3b0*/  FADD R43, R43, R48 ;  /* 0x000000302b2b7221 */ /* 0x000fe20000000000 */
[----:B------:R-:W-:Y:S02]  /*b3c0*/  @P3 SEL R54, R49, R128, !P0 ;  /* 0x0000008031363207 */ /* 0x000fe40004000000 */
[----:B------:R-:W-:Y:S01]  /*b3d0*/  SEL R129, R129, RZ, !P1 ;  /* 0x000000ff81817207 */ /* 0x000fe20004800000 */
[----:B------:R-:W-:Y:S01]  /*b3e0*/  FFMA R41, R21, R132, R28 ;  /* 0x0000008415297223 */ /* 0x000fe2000000001c */
[----:B------:R-:W-:Y:S01]  /*b3f0*/  FADD R37, R37, R118 ;  /* 0x0000007625257221 */ /* 0x000fe20000000000 */
[----:B------:R-:W-:Y:S01]  /*b400*/  FFMA R28, R200, R43, R45 ;  /* 0x0000002bc81c7223 */ /* 0x000fe2000000002d */
[----:B------:R-:W-:Y:S01]  /*b410*/  SEL R58, R58, RZ, P4 ;  /* 0x000000ff3a3a7207 */ /* 0x000fe20002000000 */
[----:B------:R-:W-:Y:S01]  /*b420*/  FADD R54, R129, R54 ;  /* 0x0000003681367221 */ /* 0x000fe20000000000 */
[----:B------:R-:W-:Y:S01]  /*b430*/  SEL R57, R57, RZ, P2 ;  /* 0x000000ff39397207 */ /* 0x000fe20001000000 */
[----:B------:R-:W-:Y:S01]  /*b440*/  FFMA R37, R90, R37, R41 ;  /* 0x000000255a257223 */ /* 0x000fe20000000029 */
[----:B------:R-:W-:Y:S01]  /*b450*/  SEL R56, R56, RZ, P5 ;  /* 0x000000ff38387207 */ /* 0x000fe20002800000 */
[----:B------:R-:W-:Y:S01]  /*b460*/  FFMA R31, R20, R31, R121 ;  /* 0x0000001f141f7223 */ /* 0x000fe20000000079 */
[----:B------:R-:W-:Y:S01]  /*b470*/  FFMA R41, R79, R54, R28 ;  /* 0x000000364f297223 */ /* 0x000fe2000000001c */
[----:B------:R-:W-:Y:S01]  /*b480*/  FFMA R29, R172, R109, R29 ;  /* 0x0000006dac1d7223 */ /* 0x000fe2000000001d */
[----:B------:R-:W-:-:S02]  /*b490*/  @P3 SEL R56, R57, R58, !P0 ;  /* 0x0000003a39383207 */ /* 0x000fc40004000000 */
[----:B------:R-:W-:Y:S01]  /*b4a0*/  SEL R33, R33, RZ, !P1 ;  /* 0x000000ff21217207 */ /* 0x000fe20004800000 */
[----:B------:R-:W-:Y:S01]  /*b4b0*/  FFMA R31, R47, R31, R40 ;  /* 0x0000001f2f1f7223 */ /* 0x000fe20000000028 */
[----:B------:R-:W-:Y:S01]  /*b4c0*/  SEL R73, R73, RZ, P4 ;  /* 0x000000ff49497207 */ /* 0x000fe20002000000 */
[----:B------:R-:W-:Y:S01]  /*b4d0*/  FFMA R37, R47, R37, R42 ;  /* 0x000000252f257223 */ /* 0x000fe2000000002a */
[----:B------:R-:W-:Y:S01]  /*b4e0*/  SEL R28, R61, RZ, P2 ;  /* 0x000000ff3d1c7207 */ /* 0x000fe20001000000 */
[----:B------:R-:W-:Y:S01]  /*b4f0*/  FFMA R44, R47, R41, R44 ;  /* 0x000000292f2c7223 */ /* 0x000fe2000000002c */
[----:B------:R-:W-:Y:S01]  /*b500*/  FFMA R47, R29, R47, R34 ;  /* 0x0000002f1d2f7223 */ /* 0x000fe20000000022 */
[----:B------:R-:W-:Y:S01]  /*b510*/  FADD R29, R33, R56 ;  /* 0x00000038211d7221 */ /* 0x000fe20000000000 */
[----:B------:R-:W-:Y:S02]  /*b520*/  SEL R60, R60, RZ, P5 ;  /* 0x000000ff3c3c7207 */ /* 0x000fe40002800000 */
[----:B------:R-:W-:-:S02]  /*b530*/  SEL R86, R86, RZ, P4 ;  /* 0x000000ff56567207 */ /* 0x000fc40002000000 */
[----:B------:R-:W-:Y:S02]  /*b540*/  SEL R69, R69, RZ, P4 ;  /* 0x000000ff45457207 */ /* 0x000fe40002000000 */
[----:B------:R-:W-:Y:S02]  /*b550*/  SEL R81, R81, RZ, P5 ;  /* 0x000000ff51517207 */ /* 0x000fe40002800000 */
[----:B------:R-:W-:Y:S02]  /*b560*/  SEL R140, R140, RZ, P4 ;  /* 0x000000ff8c8c7207 */ /* 0x000fe40002000000 */
[----:B------:R-:W-:Y:S02]  /*b570*/  SEL R139, R139, RZ, P2 ;  /* 0x000000ff8b8b7207 */ /* 0x000fe40001000000 */
[----:B------:R-:W-:Y:S02]  /*b580*/  SEL R38, R38, RZ, P5 ;  /* 0x000000ff26267207 */ /* 0x000fe40002800000 */
[----:B------:R-:W-:-:S02]  /*b590*/  SEL R141, R141, RZ, !P1 ;  /* 0x000000ff8d8d7207 */ /* 0x000fc40004800000 */
[----:B------:R-:W-:Y:S02]  /*b5a0*/  SEL R85, R85, RZ, P5 ;  /* 0x000000ff55557207 */ /* 0x000fe40002800000 */
[----:B------:R-:W-:Y:S02]  /*b5b0*/  SEL R124, R124, RZ, P4 ;  /* 0x000000ff7c7c7207 */ /* 0x000fe40002000000 */
[----:B------:R-:W-:Y:S02]  /*b5c0*/  SEL R107, R107, RZ, P4 ;  /* 0x000000ff6b6b7207 */ /* 0x000fe40002000000 */
[----:B------:R-:W-:Y:S02]  /*b5d0*/  SEL R106, R106, RZ, P2 ;  /* 0x000000ff6a6a7207 */ /* 0x000fe40001000000 */
[----:B------:R-:W-:Y:S02]  /*b5e0*/  SEL R75, R75, RZ, P5 ;  /* 0x000000ff4b4b7207 */ /* 0x000fe40002800000 */
[----:B------:R-:W-:-:S02]  /*b5f0*/  SEL R147, R147, RZ, P5 ;  /* 0x000000ff93937207 */ /* 0x000fc40002800000 */
[----:B------:R-:W-:Y:S02]  /*b600*/  SEL R35, R35, RZ, P4 ;  /* 0x000000ff23237207 */ /* 0x000fe40002000000 */
[----:B------:R-:W-:Y:S02]  /*b610*/  SEL R26, R26, RZ, P2 ;  /* 0x000000ff1a1a7207 */ /* 0x000fe40001000000 */
[----:B------:R-:W-:Y:S02]  /*b620*/  SEL R145, R145, RZ, P4 ;  /* 0x000000ff91917207 */ /* 0x000fe40002000000 */
[----:B------:R-:W-:Y:S02]  /*b630*/  SEL R144, R144, RZ, P2 ;  /* 0x000000ff90907207 */ /* 0x000fe40001000000 */
[----:B------:R-:W-:Y:S02]  /*b640*/  SEL R36, R36, RZ, P5 ;  /* 0x000000ff24247207 */ /* 0x000fe40002800000 */
[----:B------:R-:W-:-:S02]  /*b650*/  SEL R71, R71, RZ, P5 ;  /* 0x000000ff47477207 */ /* 0x000fc40002800000 */
[----:B------:R-:W-:Y:S02]  /*b660*/  SEL R92, R92, RZ, P4 ;  /* 0x000000ff5c5c7207 */ /* 0x000fe40002000000 */
[----:B------:R-:W-:Y:S02]  /*b670*/  SEL R146, R146, RZ, !P1 ;  /* 0x000000ff92927207 */ /* 0x000fe40004800000 */
[----:B------:R-:W-:Y:S01]  /*b680*/  SEL R13, R13, RZ, P5 ;  /* 0x000000ff0d0d7207 */ /* 0x000fe20002800000 */
[----:B------:R-:W-:Y:S01]  /*b690*/  FMUL R27, R27, R194 ;  /* 0x000000c21b1b7220 */ /* 0x000fe20000400000 */
[----:B------:R-:W-:Y:S02]  /*b6a0*/  SEL R33, R84, RZ, P2 ;  /* 0x000000ff54217207 */ /* 0x000fe40001000000 */
[----:B------:R-:W-:Y:S02]  /*b6b0*/  SEL R93, R93, RZ, P4 ;  /* 0x000000ff5d5d7207 */ /* 0x000fe40002000000 */
[----:B------:R-:W-:-:S02]  /*b6c0*/  SEL R78, R78, RZ, P4 ;  /* 0x000000ff4e4e7207 */ /* 0x000fc40002000000 */
[----:B------:R-:W-:Y:S02]  /*b6d0*/  SEL R187, R187, RZ, !P1 ;  /* 0x000000ffbbbb7207 */ /* 0x000fe40004800000 */
[----:B------:R-:W-:Y:S02]  /*b6e0*/  ISETP.GE.AND P6, PT, R0, 0x80, PT ;  /* 0x000000800000780c */ /* 0x000fe40003fc6270 */
[----:B------:R-:W-:Y:S02]  /*b6f0*/  SEL R186, R186, RZ, P5 ;  /* 0x000000ffbaba7207 */ /* 0x000fe40002800000 */
[----:B------:R-:W-:Y:S02]  /*b700*/  SEL R193, R193, RZ, P5 ;  /* 0x000000ffc1c17207 */ /* 0x000fe40002800000 */
[----:B------:R-:W-:Y:S02]  /*b710*/  SEL R195, R195, RZ, P5 ;  /* 0x000000ffc3c37207 */ /* 0x000fe40002800000 */
[----:B---3--:R-:W-:-:S02]  /*b720*/  SEL R46, R46, RZ, !P1 ;  /* 0x000000ff2e2e7207 */ /* 0x008fc40004800000 */
[----:B------:R-:W-:Y:S01]  /*b730*/  SHF.R.U32.HI R209, RZ, 0x8, R5 ;  /* 0x00000008ffd17819 */ /* 0x000fe20000011605 */
[----:B------:R-:W-:Y:S01]  /*b740*/  IMAD R15, R15, 0x8000, R16 ;  /* 0x000080000f0f7824 */ /* 0x000fe200078e0210 */
[----:B------:R-:W-:Y:S02]  /*b750*/  @P3 SEL R60, R28, R73, !P0 ;  /* 0x000000491c3c3207 */ /* 0x000fe40004000000 */
[----:B------:R-:W-:Y:S01]  /*b760*/  LOP3.LUT R14, R14, R17, RZ, 0xfc, !PT ;  /* 0x000000110e0e7212 */ /* 0x000fe200078efcff */
[----:B------:R-:W0:Y:S01]  /*b770*/  S2R R40, SR_TID.X ;  /* 0x0000000000287919 */ /* 0x000e220000002100 */
[----:B------:R-:W-:Y:S02]  /*b780*/  SEL R28, R39, RZ, P2 ;  /* 0x000000ff271c7207 */ /* 0x000fe40001000000 */
[----:B------:R-:W-:Y:S01]  /*b790*/  @P3 SEL R81, R33, R86, !P0 ;  /* 0x0000005621513207 */ /* 0x000fe20004000000 */
[----:B------:R-:W3:Y:S01]  /*b7a0*/  LDL R43, [R1+0x20] ;  /* 0x00002000012b7983 */ /* 0x000ee20000100800 */
[----:B------:R-:W-:-:S02]  /*b7b0*/  SEL R33, R30, RZ, !P1 ;  /* 0x000000ff1e217207 */ /* 0x000fc40004800000 */
[----:B------:R-:W-:Y:S01]  /*b7c0*/  @P3 SEL R38, R28, R69, !P0 ;  /* 0x000000451c263207 */ /* 0x000fe20004000000 */
[----:B------:R-:W5:Y:S01]  /*b7d0*/  LDL R42, [R1+0x14] ;  /* 0x00001400012a7983 */ /* 0x000f620000100800 */
[----:B------:R-:W-:Y:S02]  /*b7e0*/  @P3 SEL R85, R139, R140, !P0 ;  /* 0x0000008c8b553207 */ /* 0x000fe40004000000 */
[----:B------:R-:W-:Y:S01]  /*b7f0*/  SEL R30, R63, RZ, !P1 ;  /* 0x000000ff3f1e7207 */ /* 0x000fe20004800000 */
[----:B------:R-:W-:Y:S01]  /*b800*/  FADD R60, R33, R60 ;  /* 0x0000003c213c7221 */ /* 0x000fe20000000000 */
[----:B------:R-:W-:Y:S01]  /*b810*/  SEL R41, R80, RZ, P2 ;  /* 0x000000ff50297207 */ /* 0x000fe20001000000 */
[----:B------:R-:W-:Y:S01]  /*b820*/  FADD R33, R141, R38 ;  /* 0x000000268d217221 */ /* 0x000fe20000000000 */
[----:B------:R-:W-:Y:S01]  /*b830*/  SEL R28, R74, RZ, !P1 ;  /* 0x000000ff4a1c7207 */ /* 0x000fe20004800000 */
[----:B------:R-:W-:Y:S01]  /*b840*/  FADD R30, R30, R85 ;  /* 0x000000551e1e7221 */ /* 0x000fe20000000000 */
[----:B------:R-:W-:Y:S01]  /*b850*/  @P3 SEL R75, R41, R124, !P0 ;  /* 0x0000007c294b3207 */ /* 0x000fe20004000000 */
[----:B------:R-:W-:Y:S01]  /*b860*/  FMUL R33, R12, R33 ;  /* 0x000000210c217220 */ /* 0x000fe20000400000 */
[----:B------:R-:W-:Y:S01]  /*b870*/  SEL R34, R87, RZ, !P1 ;  /* 0x000000ff57227207 */ /* 0x000fe20004800000 */
[----:B------:R-:W-:Y:S01]  /*b880*/  FMUL R30, R185, R30 ;  /* 0x0000001eb91e7220 */ /* 0x000fe20000400000 */
[----:B------:R-:W-:-:S02]  /*b890*/  @P3 SEL R147, R106, R107, !P0 ;  /* 0x0000006b6a933207 */ /* 0x000fc40004000000 */
[----:B------:R-:W-:Y:S02]  /*b8a0*/  @P3 SEL R36, R26, R35, !P0 ;  /* 0x000000231a243207 */ /* 0x000fe40004000000 */
[----:B------:R-:W-:Y:S01]  /*b8b0*/  @P3 SEL R71, R144, R145, !P0 ;  /* 0x0000009190473207 */ /* 0x000fe20004000000 */
[----:B------:R-:W-:Y:S01]  /*b8c0*/  FFMA R184, R184, R149, R27 ;  /* 0x00000095b8b87223 */ /* 0x000fe2000000001b */
[----:B------:R-:W-:Y:S01]  /*b8d0*/  SEL R12, R108, RZ, !P1 ;  /* 0x000000ff6c0c7207 */ /* 0x000fe20004800000 */
[----:B------:R-:W-:Y:S01]  /*b8e0*/  FADD R28, R28, R75 ;  /* 0x0000004b1c1c7221 */ /* 0x000fe20000000000 */
[----:B------:R-:W-:Y:S01]  /*b8f0*/  FADD R81, R34, R81 ;  /* 0x0000005122517221 */ /* 0x000fe20000000000 */
[----:B------:R-:W-:Y:S01]  /*b900*/  FFMA R30, R183, R60, R30 ;  /* 0x0000003cb71e7223 */ /* 0x000fe2000000001e */
[----:B--2---:R-:W-:Y:S01]  /*b910*/  SEL R35, R196, RZ, P2 ;  /* 0x000000ffc4237207 */ /* 0x004fe20001000000 */
[----:B------:R-:W-:Y:S01]  /*b920*/  FADD R12, R12, R147 ;  /* 0x000000930c0c7221 */ /* 0x000fe20000000000 */
[----:B------:R-:W-:Y:S01]  /*b930*/  FMUL R83, R83, R28 ;  /* 0x0000001c53537220 */ /* 0x000fe20000400000 */
[----:B------:R-:W-:Y:S01]  /*b940*/  FFMA R81, R188, R81, R33 ;  /* 0x00000051bc517223 */ /* 0x000fe20000000021 */
[----:B------:R-:W-:Y:S01]  /*b950*/  @P3 SEL R13, R35, R92, !P0 ;  /* 0x0000005c230d3207 */ /* 0x000fe20004000000 */
[----:B------:R-:W-:Y:S01]  /*b960*/  FFMA R33, R21, R12, R30 ;  /* 0x0000000c15217223 */ /* 0x000fe2000000001e */
[----:B------:R-:W-:Y:S01]  /*b970*/  SEL R26, R11, RZ, !P1 ;  /* 0x000000ff0b1a7207 */ /* 0x000fe20004800000 */
[----:B------:R-:W-:Y:S01]  /*b980*/  FFMA R29, R82, R29, R83 ;  /* 0x0000001d521d7223 */ /* 0x000fe20000000053 */
[----:B------:R-:W-:Y:S01]  /*b990*/  SEL R12, R197, RZ, P2 ;  /* 0x000000ffc50c7207 */ /* 0x000fe20001000000 */
[----:B------:R-:W-:Y:S01]  /*b9a0*/  FADD R71, R146, R71 ;  /* 0x0000004792477221 */ /* 0x000fe20000000000 */
[----:B------:R-:W-:Y:S01]  /*b9b0*/  SEL R11, R198, RZ, P2 ;  /* 0x000000ffc60b7207 */ /* 0x000fe20001000000 */
[----:B------:R-:W-:Y:S01]  /*b9c0*/  FADD R13, R26, R13 ;  /* 0x0000000d1a0d7221 */ /* 0x000fe20000000000 */
[----:B------:R-:W-:Y:S01]  /*b9d0*/  @P3 SEL R186, R12, R93, !P0 ;  /* 0x0000005d0cba3207 */ /* 0x000fe20004000000 */
[----:B------:R-:W-:Y:S01]  /*b9e0*/  FFMA R29, R52, R71, R29 ;  /* 0x00000047341d7223 */ /* 0x000fe2000000001d */
[----:B------:R-:W-:Y:S01]  /*b9f0*/  @P3 SEL R193, R11, R78, !P0 ;  /* 0x0000004e0bc13207 */ /* 0x000fe20004000000 */
[----:B------:R-:W-:Y:S01]  /*ba00*/  FADD R27, R187, R36 ;  /* 0x00000024bb1b7221 */ /* 0x000fe20000000000 */
[----:B------:R-:W-:Y:S01]  /*ba10*/  SEL R12, R19, RZ, !P1 ;  /* 0x000000ff130c7207 */ /* 0x000fe20004800000 */
[----:B------:R-:W-:Y:S01]  /*ba20*/  FFMA R13, R20, R13, R29 ;  /* 0x0000000d140d7223 */ /* 0x000fe2000000001d */
[----:B------:R-:W-:Y:S01]  /*ba30*/  SEL R195, R195, R142, !P3 ;  /* 0x0000008ec3c37207 */ /* 0x000fe20005800000 */
[----:B------:R-:W-:Y:S01]  /*ba40*/  FFMA R200, R200, R27, R81 ;  /* 0x0000001bc8c87223 */ /* 0x000fe20000000051 */
[----:B------:R-:W-:Y:S01]  /*ba50*/  LOP3.LUT P4, RZ, R3, 0x4, RZ, 0xc0, !PT ;  /* 0x0000000403ff7812 */ /* 0x000fe2000788c0ff */
[----:B------:R-:W-:Y:S01]  /*ba60*/  FADD R12, R12, R193 ;  /* 0x000000c10c0c7221 */ /* 0x000fe20000000000 */
[----:B------:R-:W-:Y:S01]  /*ba70*/  FFMA R35, R32, R13, R31 ;  /* 0x0000000d20237223 */ /* 0x000fe2000000001f */
[----:B------:R-:W-:-:S02]  /*ba80*/  CS2R R28, SRZ ;  /* 0x00000000001c7805 */ /* 0x000fc4000001ff00 */
[----:B------:R-:W-:Y:S01]  /*ba90*/  CS2R R30, SRZ ;  /* 0x00000000001e7805 */ /* 0x000fe2000001ff00 */
[----:B------:R-:W-:Y:S01]  /*baa0*/  FFMA R79, R79, R12, R200 ;  /* 0x0000000c4f4f7223 */ /* 0x000fe200000000c8 */
[----:B------:R-:W-:Y:S02]  /*bab0*/  @!P6 IMAD.MOV.U32 R12, RZ, RZ, R207 ;  /* 0x000000ffff0ce224 */ /* 0x000fe400078e00cf */
[----:B------:R-:W-:Y:S01]  /*bac0*/  FFMA R53, R199, R53, R184 ;  /* 0x00000035c7357223 */ /* 0x000fe200000000b8 */
[----:B------:R-:W-:Y:S01]  /*bad0*/  @!P6 IMAD.MOV.U32 R13, RZ, RZ, R206 ;  /* 0x000000ffff0de224 */ /* 0x000fe200078e00ce */
[----:B------:R-:W1:Y:S01]  /*bae0*/  LDC.64 R20, c[0x0][0x288] ;  /* 0x0000a200ff147b82 */ /* 0x000e620000000a00 */
[----:B------:R-:W-:Y:S02]  /*baf0*/  CS2R R38, SRZ ;  /* 0x0000000000267805 */ /* 0x000fe4000001ff00 */
[----:B------:R-:W-:Y:S01]  /*bb00*/  ISETP.NE.AND P5, PT, R208, 0x10, PT ;  /* 0x00000010d000780c */ /* 0x000fe20003fa5270 */
[----:B------:R-:W-:Y:S01]  /*bb10*/  IMAD R15, R14, 0x100, R15 ;  /* 0x000001000e0f7824 */ /* 0x000fe200078e020f */
[----:B------:R2:W4:Y:S03]  /*bb20*/  @!P6 LDG.E.EF.128 R28, desc[UR8][R12.64] ;  /* 0x000000080c1ce981 */ /* 0x000526000c0e1d00 */
[----:B------:R-:W-:Y:S01]  /*bb30*/  BAR.SYNC.DEFER_BLOCKING 0x0 ;  /* 0x0000000000007b1d */ /* 0x000fe20000010000 */
[----:B------:R-:W-:Y:S01]  /*bb40*/  SEL R27, R18, RZ, !P1 ;  /* 0x000000ff121b7207 */ /* 0x000fe20004800000 */
[----:B------:R-:W-:-:S04]  /*bb50*/  FADD R11, R195, R46 ;  /* 0x0000002ec30b7221 */ /* 0x000fc80000000000 */
[----:B------:R-:W-:Y:S01]  /*bb60*/  FADD R27, R27, R186 ;  /* 0x000000ba1b1b7221 */ /* 0x000fe20000000000 */
[----:B------:R-:W-:Y:S01]  /*bb70*/  FFMA R172, R172, R11, R53 ;  /* 0x0000000bacac7223 */ /* 0x000fe20000000035 */
[----:B------:R-:W-:Y:S01]  /*bb80*/  FFMA R79, R32, R79, R44 ;  /* 0x0000004f204f7223 */ /* 0x000fe2000000002c */
[----:B------:R-:W1:Y:S01]  /*bb90*/  LDC.64 R18, c[0x0][0x280] ;  /* 0x0000a000ff127b82 */ /* 0x000e620000000a00 */
[----:B------:R-:W-:Y:S01]  /*bba0*/  FFMA R27, R90, R27, R33 ;  /* 0x0000001b5a1b7223 */ /* 0x000fe20000000021 */
[----:B------:R-:W-:Y:S01]  /*bbb0*/  FFMA R47, R172, R32, R47 ;  /* 0x00000020ac2f7223 */ /* 0x000fe2000000002f */
[----:B------:R-:W-:Y:S01]  /*bbc0*/  LOP3.LUT R26, R209, R17, RZ, 0xfc, !PT ;  /* 0x00000011d11a7212 */ /* 0x000fe200078efcff */
[----:B------:R-:W-:Y:S02]  /*bbd0*/  IMAD.MOV.U32 R34, RZ, RZ, RZ ;  /* 0x000000ffff227224 */ /* 0x000fe400078e00ff */
[----:B------:R-:W-:Y:S01]  /*bbe0*/  FFMA R27, R32, R27, R37 ;  /* 0x0000001b201b7223 */ /* 0x000fe20000000025 */
[----:B0-----:R-:W-:Y:S01]  /*bbf0*/  IMAD.SHL.U32 R40, R40, 0x4, RZ ;  /* 0x0000000428287824 */ /* 0x001fe200078e00ff */
[----:B------:R-:W3:Y:S04]  /*bc00*/  LDL R44, [R1+0x24] ;  /* 0x00002400012c7983 */ /* 0x000ee80000100800 */
[----:B------:R-:W5:Y:S04]  /*bc10*/  LDL R41, [R1+0x18] ;  /* 0x0000180001297983 */ /* 0x000f680000100800 */
[----:B------:R0:W-:Y:S04]  /*bc20*/  STS [R10], R35 ;  /* 0x000000230a007388 */ /* 0x0001e80000000800 */
[----:B------:R-:W-:Y:S04]  /*bc30*/  STS [R10+0x8], R27 ;  /* 0x0000081b0a007388 */ /* 0x000fe80000000800 */
[----:B------:R-:W-:Y:S04]  /*bc40*/  STS [R10+0x10], R79 ;  /* 0x0000104f0a007388 */ /* 0x000fe80000000800 */
[----:B------:R1:W-:Y:S01]  /*bc50*/  STS [R10+0x18], R47 ;  /* 0x0000182f0a007388 */ /* 0x0003e20000000800 */
[----:B------:R-:W-:Y:S01]  /*bc60*/  ISETP.GT.AND P3, PT, R26, 0xbf, !P6 ;  /* 0x000000bf1a00780c */ /* 0x000fe20007764270 */
[----:B------:R-:W-:Y:S01]  /*bc70*/  IMAD.MOV.U32 R32, RZ, RZ, RZ ;  /* 0x000000ffff207224 */ /* 0x000fe200078e00ff */
[----:B------:R-:W-:Y:S01]  /*bc80*/  CS2R R36, SRZ ;  /* 0x0000000000247805 */ /* 0x000fe2000001ff00 */
[----:B------:R-:W-:-:S02]  /*bc90*/  IMAD.MOV.U32 R33, RZ, RZ, RZ ;  /* 0x000000ffff217224 */ /* 0x000fc400078e00ff */
[----:B0-----:R-:W-:Y:S02]  /*bca0*/  IMAD.MOV.U32 R35, RZ, RZ, RZ ;  /* 0x000000ffff237224 */ /* 0x001fe400078e00ff */
[----:B-1----:R-:W-:Y:S01]  /*bcb0*/  IMAD.WIDE R18, R23, 0x4, R18 ;  /* 0x0000000417127825 */ /* 0x002fe200078e0212 */
[----:B------:R-:W-:Y:S03]  /*bcc0*/  BAR.SYNC.DEFER_BLOCKING 0x0 ;  /* 0x0000000000007b1d */ /* 0x000fe60000010000 */
[----:B------:R-:W-:-:S05]  /*bcd0*/  IMAD.WIDE R20, R22, 0x4, R20 ;  /* 0x0000000416147825 */ /* 0x000fca00078e0214 */
[----:B------:R-:W0:Y:S01]  /*bce0*/  LDC.64 R10, c[0x0][0x278] ;  /* 0x00009e00ff0a7b82 */ /* 0x000e220000000a00 */
[----:B------:R-:W3:Y:S04]  /*bcf0*/  @P4 LDG.E.EF.128 R32, desc[UR8][R18.64] ;  /* 0x0000000812204981 */ /* 0x000ee8000c0e1d00 */
[----:B------:R-:W4:Y:S01]  /*bd00*/  @P3 LDG.E.EF.128 R36, desc[UR8][R20.64] ;  /* 0x0000000814243981 */ /* 0x000f22000c0e1d00 */
[----:B--2---:R-:W-:Y:S02]  /*bd10*/  IMAD.MOV.U32 R12, RZ, RZ, RZ ;  /* 0x000000ffff0c7224 */ /* 0x004fe400078e00ff */
[----:B0-----:R-:W-:Y:S01]  /*bd20*/  IMAD.WIDE R10, R15, 0x4, R10 ;  /* 0x000000040f0a7825 */ /* 0x001fe200078e020a */
[----:B------:R-:W-:-:S03]  /*bd30*/  CS2R R14, SRZ ;  /* 0x00000000000e7805 */ /* 0x000fc6000001ff00 */
[----:B------:R-:W-:Y:S01]  /*bd40*/  IMAD.MOV.U32 R13, RZ, RZ, RZ ;  /* 0x000000ffff0d7224 */ /* 0x000fe200078e00ff */
[----:B------:R-:W0:Y:S01]  /*bd50*/  S2R R27, SR_TID.X ;  /* 0x00000000001b7919 */ /* 0x000e220000002100 */
[----:B------:R-:W-:Y:S02]  /*bd60*/  LOP3.LUT R40, R40, 0xfc, RZ, 0xc0, !PT ;  /* 0x000000fc28287812 */ /* 0x000fe400078ec0ff */
[----:B0-----:R-:W-:-:S05]  /*bd70*/  LOP3.LUT R27, R27, 0x40, RZ, 0xc0, !PT ;  /* 0x000000401b1b7812 */ /* 0x001fca00078ec0ff */
[----:B------:R-:W-:Y:S02]  /*bd80*/  IMAD R27, R27, 0x4, R40 ;  /* 0x000000041b1b7824 */ /* 0x000fe400078e0228 */
[----:B------:R-:W5:Y:S01]  /*bd90*/  LDL R40, [R1] ;  /* 0x0000000001287983 */ /* 0x000f620000100800 */
[----:B---3--:R-:W-:Y:S02]  /*bda0*/  SEL R35, R35, RZ, P4 ;  /* 0x000000ff23237207 */ /* 0x008fe40002000000 */
[----:B------:R-:W-:Y:S02]  /*bdb0*/  SEL R34, R34, RZ, P4 ;  /* 0x000000ff22227207 */ /* 0x000fe40002000000 */
[----:B------:R-:W-:Y:S02]  /*bdc0*/  SEL R33, R33, RZ, P4 ;  /* 0x000000ff21217207 */ /* 0x000fe40002000000 */
[----:B------:R-:W-:Y:S02]  /*bdd0*/  SEL R32, R32, RZ, P4 ;  /* 0x000000ff20207207 */ /* 0x000fe40002000000 */
[----:B----4-:R-:W-:-:S02]  /*bde0*/  @P5 SEL R35, R39, RZ, P3 ;  /* 0x000000ff27235207 */ /* 0x010fc40001800000 */
[----:B------:R-:W-:Y:S01]  /*bdf0*/  @P5 SEL R34, R38, RZ, P3 ;  /* 0x000000ff26225207 */ /* 0x000fe20001800000 */
[----:B------:R-:W5:Y:S01]  /*be00*/  LDL R39, [R1+0x10] ;  /* 0x0000100001277983 */ /* 0x000f620000100800 */
[----:B------:R-:W-:Y:S02]  /*be10*/  @P5 SEL R33, R37, RZ, P3 ;  /* 0x000000ff25215207 */ /* 0x000fe40001800000 */
[----:B------:R-:W-:Y:S01]  /*be20*/  @P5 SEL R32, R36, RZ, P3 ;  /* 0x000000ff24205207 */ /* 0x000fe20001800000 */
[----:B------:R-:W5:Y:S01]  /*be30*/  LDL R38, [R1+0xc] ;  /* 0x00000c0001267983 */ /* 0x000f620000100800 */
[----:B------:R-:W-:-:S04]  /*be40*/  ISETP.GE.AND P3, PT, R26, 0x80, PT ;  /* 0x000000801a00780c */ /* 0x000fc80003f66270 */
[----:B------:R-:W-:-:S13]  /*be50*/  ISETP.LT.AND P4, PT, R0, 0x80, !P3 ;  /* 0x000000800000780c */ /* 0x000fda0005f81270 */
[----:B------:R0:W2:Y:S01]  /*be60*/  @P4 LDG.E.EF.128 R12, desc[UR8][R10.64] ;  /* 0x000000080a0c4981 */ /* 0x0000a2000c0e1d00 */
[----:B------:R-:W-:Y:S01]  /*be70*/  LOP3.LUT R37, R24, 0x40, RZ, 0xc0, !PT ;  /* 0x0000004018257812 */ /* 0x000fe200078ec0ff */
[----:B0-----:R-:W-:-:S05]  /*be80*/  IMAD.SHL.U32 R10, R27, 0x2, RZ ;  /* 0x000000021b0a7824 */ /* 0x001fca00078e00ff */
[----:B------:R-:W-:Y:S02]  /*be90*/  LOP3.LUT R11, R10, 0x3f0, RZ, 0xc0, !PT ;  /* 0x000003f00a0b7812 */ /* 0x000fe400078ec0ff */
[----:B------:R-:W-:-:S03]  /*bea0*/  LOP3.LUT R10, R25, 0xfc, RZ, 0xc0, !PT ;  /* 0x000000fc190a7812 */ /* 0x000fc600078ec0ff */
[----:B------:R-:W-:Y:S02]  /*beb0*/  VIADD R11, R11, UR4 ;  /* 0x000000040b0b7c36 */ /* 0x000fe40008000000 */
[----:B------:R-:W-:Y:S01]  /*bec0*/  IMAD R10, R37, 0x4, R10 ;  /* 0x00000004250a7824 */ /* 0x000fe200078e020a */
[----:B------:R-:W-:Y:S01]  /*bed0*/  SEL R16, R31, RZ, !P6 ;  /* 0x000000ff1f107207 */ /* 0x000fe20007000000 */
[----:B------:R-:W-:Y:S01]  /*bee0*/  IMAD.MOV.U32 R25, RZ, RZ, 0x3f800000 ;  /* 0x3f800000ff197424 */ /* 0x000fe200078e00ff */
[----:B------:R-:W-:Y:S02]  /*bef0*/  CS2R R20, SRZ ;  /* 0x0000000000147805 */ /* 0x000fe4000001ff00 */
[----:B------:R-:W-:Y:S01]  /*bf00*/  CS2R R22, SRZ ;  /* 0x0000000000167805 */ /* 0x000fe2000001ff00 */
[----:B------:R-:W-:Y:S01]  /*bf10*/  IMAD.MOV.U32 R26, RZ, RZ, 0x3f800000 ;  /* 0x3f800000ff1a7424 */ /* 0x000fe200078e00ff */
[----:B--2---:R-:W-:Y:S02]  /*bf20*/  SEL R17, R12, RZ, P4 ;  /* 0x000000ff0c117207 */ /* 0x004fe40002000000 */
[----:B------:R-:W-:-:S02]  /*bf30*/  SEL R12, R13, RZ, P4 ;  /* 0x000000ff0d0c7207 */ /* 0x000fc40002000000 */
[----:B------:R-:W-:Y:S02]  /*bf40*/  SEL R13, R14, RZ, P4 ;  /* 0x000000ff0e0d7207 */ /* 0x000fe40002000000 */
[----:B------:R-:W-:Y:S01]  /*bf50*/  SEL R33, R12, R33, !P3 ;  /* 0x000000210c217207 */ /* 0x000fe20005800000 */
[----:B------:R-:W-:Y:S01]  /*bf60*/  IMAD R12, R10, 0x4, R11 ;  /* 0x000000040a0c7824 */ /* 0x000fe200078e020b */
[----:B------:R-:W-:Y:S02]  /*bf70*/  SEL R14, R15, RZ, P4 ;  /* 0x000000ff0f0e7207 */ /* 0x000fe40002000000 */
[----:B------:R-:W-:Y:S02]  /*bf80*/  SEL R34, R13, R34, !P3 ;  /* 0x000000220d227207 */ /* 0x000fe40005800000 */
[----:B------:R-:W-:Y:S02]  /*bf90*/  SEL R35, R14, R35, !P3 ;  /* 0x000000230e237207 */ /* 0x000fe40005800000 */
[----:B------:R-:W0:Y:S01]  /*bfa0*/  LDS.128 R12, [R12] ;  /* 0x000000000c0c7984 */ /* 0x000e220000000c00 */
[----:B------:R-:W-:-:S02]  /*bfb0*/  SEL R32, R17, R32, !P3 ;  /* 0x0000002011207207 */ /* 0x000fc40005800000 */
[----:B------:R-:W-:Y:S02]  /*bfc0*/  ISETP.NE.U32.AND P3, PT, R5, RZ, PT ;  /* 0x000000ff0500720c */ /* 0x000fe40003f65070 */
[----:B------:R-:W-:Y:S02]  /*bfd0*/  SEL R17, R30, RZ, !P6 ;  /* 0x000000ff1e117207 */ /* 0x000fe40007000000 */
[----:B------:R-:W-:Y:S02]  /*bfe0*/  ISETP.NE.AND.EX P3, PT, R4, RZ, PT, P3 ;  /* 0x000000ff0400720c */ /* 0x000fe40003f65330 */
[----:B------:R-:W-:Y:S02]  /*bff0*/  SEL R10, R29, RZ, !P6 ;  /* 0x000000ff1d0a7207 */ /* 0x000fe40007000000 */
[----:B------:R-:W-:Y:S01]  /*c000*/  SEL R11, R28, RZ, !P6 ;  /* 0x000000ff1c0b7207 */ /* 0x000fe20007000000 */
[----:B------:R-:W-:Y:S01]  /*c010*/  FADD R16, R16, R35 ;  /* 0x0000002310107221 */ /* 0x000fe20000000000 */
[----:B------:R-:W-:Y:S01]  /*c020*/  FADD R17, R17, R34 ;  /* 0x0000002211117221 */ /* 0x000fe20000000000 */
[----:B------:R-:W-:-:S02]  /*c030*/  FADD R10, R10, R33 ;  /* 0x000000210a0a7221 */ /* 0x000fc40000000000 */
[----:B------:R-:W-:Y:S01]  /*c040*/  FADD R11, R11, R32 ;  /* 0x000000200b0b7221 */ /* 0x000fe20000000000 */
[----:B------:R-:W-:Y:S01]  /*c050*/  IADD3 R5, P4, R5, 0x8, RZ ;  /* 0x0000000805057810 */ /* 0x000fe20007f9e0ff */
[----:B------:R-:W-:Y:S02]  /*c060*/  IMAD.MOV.U32 R28, RZ, RZ, 0x3f800000 ;  /* 0x3f800000ff1c7424 */ /* 0x000fe400078e00ff */
[----:B------:R-:W-:Y:S02]  /*c070*/  IMAD.MOV.U32 R30, RZ, RZ, 0x3f800000 ;  /* 0x3f800000ff1e7424 */ /* 0x000fe400078e00ff */
[----:B------:R-:W-:Y:S02]  /*c080*/  IMAD.X R4, RZ, RZ, R4, P4 ;  /* 0x000000ffff047224 */ /* 0x000fe400020e0604 */
[----:B0-----:R-:W-:Y:S01]  /*c090*/  FADD R15, R15, R16 ;  /* 0x000000100f0f7221 */ /* 0x001fe20000000000 */
[----:B------:R-:W-:Y:S01]  /*c0a0*/  FADD R14, R14, R17 ;  /* 0x000000110e0e7221 */ /* 0x000fe20000000000 */
[----:B------:R-:W-:Y:S01]  /*c0b0*/  FADD R13, R13, R10 ;  /* 0x0000000a0d0d7221 */ /* 0x000fe20000000000 */
[----:B------:R-:W-:Y:S01]  /*c0c0*/  FADD R12, R12, R11 ;  /* 0x0000000b0c0c7221 */ /* 0x000fe20000000000 */
[----:B------:R-:W-:-:S02]  /*c0d0*/  @!P6 IMAD.MOV.U32 R10, RZ, RZ, R44 ;  /* 0x000000ffff0ae224 */ /* 0x000fc400078e002c */
[----:B------:R-:W-:Y:S02]  /*c0e0*/  @!P6 IMAD.MOV.U32 R11, RZ, RZ, R43 ;  /* 0x000000ffff0be224 */ /* 0x000fe400078e002b */
[----:B------:R-:W-:Y:S02]  /*c0f0*/  IMAD.MOV.U32 R17, RZ, RZ, R12 ;  /* 0x000000ffff117224 */ /* 0x000fe400078e000c */
[----:B------:R-:W-:Y:S02]  /*c100*/  IMAD.MOV.U32 R16, RZ, RZ, R13 ;  /* 0x000000ffff107224 */ /* 0x000fe400078e000d */
[----:B------:R-:W-:Y:S02]  /*c110*/  IMAD.MOV.U32 R19, RZ, RZ, R14 ;  /* 0x000000ffff137224 */ /* 0x000fe400078e000e */
[----:B------:R-:W-:Y:S01]  /*c120*/  IMAD.MOV.U32 R18, RZ, RZ, R15 ;  /* 0x000000ffff127224 */ /* 0x000fe200078e000f */
[----:B------:R-:W-:Y:S06]  /*c130*/  @!P3 BRA `(.L_x_0) ;  /* 0x0000000000e0b947 */ /* 0x000fec0003800000 */
[----:B-----5:R-:W-:Y:S01]  /*c140*/  FADD R25, R40, 1 ;  /* 0x3f80000028197421 */ /* 0x020fe20000000000 */
[----:B------:R-:W-:Y:S01]  /*c150*/  FADD R20, R12, -R6 ;  /* 0x800000060c147221 */ /* 0x000fe20000000000 */
[----:B------:R-:W-:Y:S01]  /*c160*/  FADD R26, R249, 1 ;  /* 0x3f800000f91a7421 */ /* 0x000fe20000000000 */
[----:B------:R-:W-:Y:S01]  /*c170*/  FADD R21, R13, -R7 ;  /* 0x800000070d157221 */ /* 0x000fe20000000000 */
[C---:B------:R-:W-:Y:S01]  /*c180*/  FMUL R16, R25.reuse, 0.25 ;  /* 0x3e80000019107820 */ /* 0x040fe20000400000 */
[----:B------:R-:W-:Y:S01]  /*c190*/  FMUL R17, R20, 0.25 ;  /* 0x3e80000014117820 */ /* 0x000fe20000400000 */
[----:B------:R-:W-:Y:S01]  /*c1a0*/  FSETP.GT.AND P3, PT, |R25|, 8.50705917302346158658e+37, PT ;  /* 0x7e8000001900780b */ /* 0x000fe20003f64200 */
[----:B------:R-:W-:Y:S01]  /*c1b0*/  FADD R28, R243, 1 ;  /* 0x3f800000f31c7421 */ /* 0x000fe20000000000 */
[----:B------:R-:W-:Y:S01]  /*c1c0*/  FADD R22, R14, -R8 ;  /* 0x800000080e167221 */ /* 0x000fe20000000000 */
[----:B------:R-:W-:Y:S01]  /*c1d0*/  FADD R30, R237, 1 ;  /* 0x3f800000ed1e7421 */ /* 0x000fe20000000000 */
[----:B------:R-:W-:Y:S01]  /*c1e0*/  FSEL R27, R16, R25, P3 ;  /* 0x00000019101b7208 */ /* 0x000fe20001800000 */
[----:B------:R-:W-:Y:S01]  /*c1f0*/  FMUL R16, R21, 0.25 ;  /* 0x3e80000015107820 */ /* 0x000fe20000400000 */
[----:B------:R-:W-:Y:S01]  /*c200*/  FSEL R29, R17, R20, P3 ;  /* 0x00000014111d7208 */ /* 0x000fe20001800000 */
[----:B------:R-:W-:Y:S01]  /*c210*/  FMUL R17, R26, 0.25 ;  /* 0x3e8000001a117820 */ /* 0x000fe20000400000 */
[----:B------:R-:W-:Y:S01]  /*c220*/  FSETP.GEU.AND P3, PT, |R25|, 1.175494350822287508e-38, PT ;  /* 0x008000001900780b */ /* 0x000fe20003f6e200 */
[----:B------:R-:W-:Y:S01]  /*c230*/  FMUL R19, R22, 0.25 ;  /* 0x3e80000016137820 */ /* 0x000fe20000400000 */
[----:B------:R-:W-:-:S11]  /*c240*/  FADD R23, R15, -R9 ;  /* 0x800000090f177221 */ /* 0x000fd60000000000 */
[----:B------:R-:W-:Y:S01]  /*c250*/  @!P3 FMUL R27, R27, 16777216 ;  /* 0x4b8000001b1bb820 */ /* 0x000fe20000400000 */
[----:B------:R-:W-:Y:S01]  /*c260*/  @!P3 FMUL R29, R29, 16777216 ;  /* 0x4b8000001d1db820 */ /* 0x000fe20000400000 */
[----:B------:R-:W-:-:S04]  /*c270*/  FSETP.GT.AND P3, PT, |R26|, 8.50705917302346158658e+37, PT ;  /* 0x7e8000001a00780b */ /* 0x000fc80003f64200 */
[----:B------:R-:W-:Y:S01]  /*c280*/  FSEL R31, R17, R26, P3 ;  /* 0x0000001a111f7208 */ /* 0x000fe20001800000 */
[----:B------:R-:W-:Y:S01]  /*c290*/  FMUL R17, R28, 0.25 ;  /* 0x3e8000001c117820 */ /* 0x000fe20000400000 */
[----:B------:R-:W-:Y:S01]  /*c2a0*/  FSEL R32, R16, R21, P3 ;  /* 0x0000001510207208 */ /* 0x000fe20001800000 */
[----:B------:R-:W-:Y:S01]  /*c2b0*/  FMUL R16, R23, 0.25 ;  /* 0x3e80000017107820 */ /* 0x000fe20000400000 */
[----:B------:R-:W-:-:S13]  /*c2c0*/  FSETP.GEU.AND P3, PT, |R26|, 1.175494350822287508e-38, PT ;  /* 0x008000001a00780b */ /* 0x000fda0003f6e200 */
[----:B------:R-:W-:Y:S01]  /*c2d0*/  @!P3 FMUL R31, R31, 16777216 ;  /* 0x4b8000001f1fb820 */ /* 0x000fe20000400000 */
[----:B------:R-:W-:Y:S01]  /*c2e0*/  @!P3 FMUL R32, R32, 16777216 ;  /* 0x4b8000002020b820 */ /* 0x000fe20000400000 */
[----:B------:R-:W-:-:S04]  /*c2f0*/  FSETP.GT.AND P3, PT, |R28|, 8.50705917302346158658e+37, PT ;  /* 0x7e8000001c00780b */ /* 0x000fc80003f64200 */
[----:B------:R-:W-:Y:S01]  /*c300*/  FSEL R33, R17, R28, P3 ;  /* 0x0000001c11217208 */ /* 0x000fe20001800000 */
[----:B------:R-:W-:Y:S01]  /*c310*/  FMUL R17, R30, 0.25 ;  /* 0x3e8000001e117820 */ /* 0x000fe20000400000 */
[----:B------:R-:W-:Y:S02]  /*c320*/  FSEL R34, R19, R22, P3 ;  /* 0x0000001613227208 */ /* 0x000fe40001800000 */
[----:B------:R-:W-:-:S13]  /*c330*/  FSETP.GEU.AND P3, PT, |R28|, 1.175494350822287508e-38, PT ;  /* 0x008000001c00780b */ /* 0x000fda0003f6e200 */
[----:B------:R-:W-:Y:S01]  /*c340*/  @!P3 FMUL R33, R33, 16777216 ;  /* 0x4b8000002121b820 */ /* 0x000fe20000400000 */
[----:B------:R-:W-:Y:S01]  /*c350*/  @!P3 FMUL R34, R34, 16777216 ;  /* 0x4b8000002222b820 */ /* 0x000fe20000400000 */
[----:B------:R-:W-:Y:S02]  /*c360*/  FSETP.GT.AND P3, PT, |R30|, 8.50705917302346158658e+37, PT ;  /* 0x7e8000001e00780b */ /* 0x000fe40003f64200 */
[----:B------:R-:W0:Y:S02]  /*c370*/  MUFU.RCP R19, R33 ;  /* 0x0000002100137308 */ /* 0x000e240000001000 */
[----:B------:R-:W-:Y:S02]  /*c380*/  FSEL R35, R17, R30, P3 ;  /* 0x0000001e11237208 */ /* 0x000fe40001800000 */
[----:B------:R-:W-:Y:S02]  /*c390*/  FSEL R36, R16, R23, P3 ;  /* 0x0000001710247208 */ /* 0x000fe40001800000 */
[----:B------:R-:W-:-:S02]  /*c3a0*/  FSETP.GEU.AND P3, PT, |R30|, 1.175494350822287508e-38, PT ;  /* 0x008000001e00780b */ /* 0x000fc40003f6e200 */
[----:B------:R-:W1:Y:S01]  /*c3b0*/  MUFU.RCP R16, R31 ;  /* 0x0000001f00107308 */ /* 0x000e620000001000 */
[----:B0-----:R-:W-:-:S07]  /*c3c0*/  FFMA R19, R19, R34, R8 ;  /* 0x0000002213137223 */ /* 0x001fce0000000008 */
[----:B------:R-:W0:Y:S03]  /*c3d0*/  MUFU.RCP R17, R27 ;  /* 0x0000001b00117308 */ /* 0x000e260000001000 */
[----:B------:R-:W-:Y:S01]  /*c3e0*/  @!P3 FMUL R35, R35, 16777216 ;  /* 0x4b8000002323b820 */ /* 0x000fe20000400000 */
[----:B------:R-:W-:Y:S01]  /*c3f0*/  @!P3 FMUL R36, R36, 16777216 ;  /* 0x4b8000002424b820 */ /* 0x000fe20000400000 */
[----:B-1----:R-:W-:-:S03]  /*c400*/  FFMA R16, R16, R32, R7 ;  /* 0x0000002010107223 */ /* 0x002fc60000000007 */
[----:B------:R-:W1:Y:S01]  /*c410*/  MUFU.RCP R18, R35 ;  /* 0x0000002300127308 */ /* 0x000e620000001000 */
[----:B------:R-:W-:Y:S01]  /*c420*/  FADD R34, R13, -R16 ;  /* 0x800000100d227221 */ /* 0x000fe20000000000 */
[----:B0-----:R-:W-:Y:S01]  /*c430*/  FFMA R17, R17, R29, R6 ;  /* 0x0000001d11117223 */ /* 0x001fe20000000006 */
[----:B------:R-:W-:Y:S02]  /*c440*/  FADD R29, R14, -R19 ;  /* 0x800000130e1d7221 */ /* 0x000fe40000000000 */
[----:B------:R-:W-:Y:S01]  /*c450*/  FFMA R21, R21, R34, R42 ;  /* 0x0000002215157223 */ /* 0x000fe2000000002a */
[----:B------:R-:W-:Y:S01]  /*c460*/  FADD R31, R12, -R17 ;  /* 0x800000110c1f7221 */ /* 0x000fe20000000000 */
[----:B------:R-:W-:Y:S01]  /*c470*/  FFMA R22, R22, R29, R39 ;  /* 0x0000001d16167223 */ /* 0x000fe20000000027 */
[----:B-1----:R-:W-:Y:S02]  /*c480*/  FFMA R18, R18, R36, R9 ;  /* 0x0000002412127223 */ /* 0x002fe40000000009 */
[----:B------:R-:W-:-:S02]  /*c490*/  FFMA R20, R20, R31, R41 ;  /* 0x0000001f14147223 */ /* 0x000fc40000000029 */
[----:B------:R-:W-:-:S04]  /*c4a0*/  FADD R32, R15, -R18 ;  /* 0x800000120f207221 */ /* 0x000fc80000000000 */
[----:B------:R-:W-:-:S07]  /*c4b0*/  FFMA R23, R23, R32, R38 ;  /* 0x0000002017177223 */ /* 0x000fce0000000026 */
.L_x_0:
[----:B------:R-:W-:Y:S01]  /*c4c0*/  IADD3 R44, P3, R44, 0x20, RZ ;  /* 0x000000202c2c7810 */ /* 0x000fe20007f7e0ff */
[----:B------:R0:W-:Y:S01]  /*c4d0*/  @!P6 STG.E.128 desc[UR8][R10.64], R12 ;  /* 0x0000000c0a00e986 */ /* 0x0001e2000c101d08 */
[----:B-----5:R-:W-:Y:S02]  /*c4e0*/  FSEL R41, R20, R41, !P6 ;  /* 0x0000002914297208 */ /* 0x020fe40007000000 */
[----:B------:R-:W-:Y:S01]  /*c4f0*/  FSEL R42, R21, R42, !P6 ;  /* 0x0000002a152a7208 */ /* 0x000fe20007000000 */
[----:B------:R-:W-:Y:S01]  /*c500*/  IMAD.X R43, RZ, RZ, R43, P3 ;  /* 0x000000ffff2b7224 */ /* 0x000fe200018e062b */
[----:B------:R-:W-:Y:S01]  /*c510*/  IADD3 R207, P3, R207, 0x20, RZ ;  /* 0x00000020cfcf7810 */ /* 0x000fe20007f7e0ff */
[----:B------:R0:W-:Y:S01]  /*c520*/  STL [R1+0x24], R44 ;  /* 0x0000242c01007387 */ /* 0x0001e20000100800 */
[----:B------:R-:W-:Y:S02]  /*c530*/  FSEL R39, R22, R39, !P6 ;  /* 0x0000002716277208 */ /* 0x000fe40007000000 */
[----:B------:R-:W-:Y:S01]  /*c540*/  FSEL R40, R25, R40, !P6 ;  /* 0x0000002819287208 */ /* 0x000fe20007000000 */
[----:B------:R-:W-:Y:S01]  /*c550*/  IMAD.X R206, RZ, RZ, R206, P3 ;  /* 0x000000ffffce7224 */ /* 0x000fe200018e06ce */
[----:B------:R0:W-:Y:S01]  /*c560*/  STL [R1+0x20], R43 ;  /* 0x0000202b01007387 */ /* 0x0001e20000100800 */
[----:B------:R-:W-:-:S02]  /*c570*/  FSEL R38, R23, R38, !P6 ;  /* 0x0000002617267208 */ /* 0x000fc40007000000 */
[----:B------:R-:W-:Y:S01]  /*c580*/  ISETP.GE.U32.AND P3, PT, R5, 0x800, PT ;  /* 0x000008000500780c */ /* 0x000fe20003f66070 */
[----:B------:R0:W-:Y:S01]  /*c590*/  STL [R1+0x8], R207 ;  /* 0x000008cf01007387 */ /* 0x0001e20000100800 */
[----:B------:R-:W-:Y:S02]  /*c5a0*/  FSEL R6, R17, R6, !P6 ;  /* 0x0000000611067208 */ /* 0x000fe40007000000 */
[----:B------:R-:W-:Y:S01]  /*c5b0*/  ISETP.GE.U32.AND.EX P3, PT, R4, RZ, PT, P3 ;  /* 0x000000ff0400720c */ /* 0x000fe20003f66130 */
[----:B------:R0:W-:Y:S01]  /*c5c0*/  STL [R1+0x4], R206 ;  /* 0x000004ce01007387 */ /* 0x0001e20000100800 */
[----:B------:R-:W-:Y:S02]  /*c5d0*/  FSEL R7, R16, R7, !P6 ;  /* 0x0000000710077208 */ /* 0x000fe40007000000 */
[----:B------:R-:W-:Y:S01]  /*c5e0*/  FSEL R8, R19, R8, !P6 ;  /* 0x0000000813087208 */ /* 0x000fe20007000000 */
[----:B------:R0:W-:Y:S01]  /*c5f0*/  STL [R1+0x18], R41 ;  /* 0x0000182901007387 */ /* 0x0001e20000100800 */
[----:B------:R-:W-:-:S02]  /*c600*/  FSEL R9, R18, R9, !P6 ;  /* 0x0000000912097208 */ /* 0x000fc40007000000 */
[----:B------:R-:W-:Y:S01]  /*c610*/  FSEL R249, R26, R249, !P6 ;  /* 0x000000f91af97208 */ /* 0x000fe20007000000 */
[----:B------:R0:W-:Y:S01]  /*c620*/  STL [R1+0x14], R42 ;  /* 0x0000142a01007387 */ /* 0x0001e20000100800 */
[----:B------:R-:W-:Y:S02]  /*c630*/  FSEL R243, R28, R243, !P6 ;  /* 0x000000f31cf37208 */ /* 0x000fe40007000000 */
[----:B------:R-:W-:Y:S01]  /*c640*/  FSEL R237, R30, R237, !P6 ;  /* 0x000000ed1eed7208 */ /* 0x000fe20007000000 */
[----:B------:R0:W-:Y:S04]  /*c650*/  STL [R1+0x10], R39 ;  /* 0x0000102701007387 */ /* 0x0001e80000100800 */
[----:B------:R0:W-:Y:S04]  /*c660*/  STL [R1], R40 ;  /* 0x0000002801007387 */ /* 0x0001e80000100800 */
[----:B------:R0:W-:Y:S01]  /*c670*/  STL [R1+0xc], R38 ;  /* 0x00000c2601007387 */ /* 0x0001e20000100800 */
[----:B------:R-:W-:Y:S05]  /*c680*/  @!P3 BRA `(.L_x_1) ;  /* 0xffffff3c0078b947 */ /* 0x000fea000383ffff */
[----:B------:R-:W-:Y:S01]  /*c690*/  FADD R0, R40, R249 ;  /* 0x000000f928007221 */ /* 0x000fe20000000000 */
[----:B------:R-:W-:Y:S01]  /*c6a0*/  FMUL R4, R249, 0.25 ;  /* 0x3e800000f9047820 */ /* 0x000fe20000400000 */
[C---:B0-----:R-:W-:Y:S01]  /*c6b0*/  FMUL R12, R243.reuse, 0.25 ;  /* 0x3e800000f30c7820 */ /* 0x041fe20000400000 */
[----:B------:R-:W-:Y:S01]  /*c6c0*/  FADD R7, -R6, R7 ;  /* 0x0000000706077221 */ /* 0x000fe20000000100 */
[C---:B------:R-:W-:Y:S01]  /*c6d0*/  FMUL R3, R0.reuse, 0.25 ;  /* 0x3e80000000037820 */ /* 0x040fe20000400000 */
[----:B------:R-:W-:Y:S01]  /*c6e0*/  BAR.SYNC.DEFER_BLOCKING 0x0 ;  /* 0x0000000000007b1d */ /* 0x000fe20000010000 */
[C---:B------:R-:W-:Y:S01]  /*c6f0*/  FSETP.GEU.AND P5, PT, |R0|.reuse, 1.175494350822287508e-38, PT ;  /* 0x008000000000780b */ /* 0x040fe20003fae200 */
[----:B------:R-:W-:Y:S01]  /*c700*/  FADD R10, R243, R0 ;  /* 0x00000000f30a7221 */ /* 0x000fe20000000000 */
[----:B------:R-:W-:Y:S02]  /*c710*/  FSETP.GT.AND P3, PT, |R0|, 8.50705917302346158658e+37, PT ;  /* 0x7e8000000000780b */ /* 0x000fe40003f64200 */
[----:B------:R-:W-:Y:S01]  /*c720*/  ISETP.EQ.AND P1, PT, R37, RZ, !P1 ;  /* 0x000000ff2500720c */ /* 0x000fe20004f22270 */
[C---:B------:R-:W-:Y:S01]  /*c730*/  FMUL R5, R10.reuse, 0.25 ;  /* 0x3e8000000a057820 */ /* 0x040fe20000400000 */
[----:B------:R-:W-:Y:S01]  /*c740*/  FSEL R3, R3, R0, P3 ;  /* 0x0000000003037208 */ /* 0x000fe20001800000 */
[----:B------:R-:W-:Y:S01]  /*c750*/  FADD R13, R237, R10 ;  /* 0x0000000aed0d7221 */ /* 0x000fe20000000000 */
[----:B------:R-:W-:-:S02]  /*c760*/  FSETP.GEU.AND P0, PT, |R10|, 1.175494350822287508e-38, PT ;  /* 0x008000000a00780b */ /* 0x000fc40003f0e200 */
[----:B------:R-:W-:Y:S01]  /*c770*/  FSETP.GT.AND P4, PT, |R10|, 8.50705917302346158658e+37, PT ;  /* 0x7e8000000a00780b */ /* 0x000fe20003f84200 */
[C---:B------:R-:W-:Y:S01]  /*c780*/  FMUL R14, R13.reuse, 0.25 ;  /* 0x3e8000000d0e7820 */ /* 0x040fe20000400000 */
[----:B------:R-:W-:Y:S01]  /*c790*/  FSETP.GEU.AND P2, PT, |R13|, 1.175494350822287508e-38, PT ;  /* 0x008000000d00780b */ /* 0x000fe20003f4e200 */
[----:B------:R-:W-:Y:S01]  /*c7a0*/  @!P5 FMUL R3, R3, 16777216 ;  /* 0x4b8000000303d820 */ /* 0x000fe20000400000 */
[----:B------:R-:W-:Y:S01]  /*c7b0*/  FSEL R11, R5, R10, P4 ;  /* 0x0000000a050b7208 */ /* 0x000fe20002000000 */
[----:B------:R-:W0:Y:S01]  /*c7c0*/  SHFL.BFLY PT, R16, R13, 0x1, 0x1f ;  /* 0x0c201f000d107f89 */ /* 0x000e2200000e0000 */
[----:B------:R-:W-:Y:S01]  /*c7d0*/  FSEL R4, R4, R249, P3 ;  /* 0x000000f904047208 */ /* 0x000fe20001800000 */
[----:B------:R-:W-:Y:S01]  /*c7e0*/  FMUL R5, R7, R7 ;  /* 0x0000000707057220 */ /* 0x000fe20000400000 */
[----:B------:R-:W-:Y:S01]  /*c7f0*/  FSETP.GT.AND P3, PT, |R13|, 8.50705917302346158658e+37, PT ;  /* 0x7e8000000d00780b */ /* 0x000fe20003f64200 */
[----:B------:R-:W1:Y:S01]  /*c800*/  MUFU.RCP R3, R3 ;  /* 0x0000000300037308 */ /* 0x000e620000001000 */
[----:B------:R-:W-:Y:S01]  /*c810*/  FSEL R12, R12, R243, P4 ;  /* 0x000000f30c0c7208 */ /* 0x000fe20002000000 */
[----:B------:R-:W-:Y:S01]  /*c820*/  @!P0 FMUL R11, R11, 16777216 ;  /* 0x4b8000000b0b8820 */ /* 0x000fe20000400000 */
[----:B------:R-:W-:Y:S01]  /*c830*/  FSEL R14, R14, R13, P3 ;  /* 0x0000000d0e0e7208 */ /* 0x000fe20001800000 */
[----:B------:R-:W-:Y:S01]  /*c840*/  @!P5 FMUL R4, R4, 16777216 ;  /* 0x4b8000000404d820 */ /* 0x000fe20000400000 */
[----:B------:R-:W-:Y:S01]  /*c850*/  FSETP.NEU.AND P4, PT, R0, RZ, PT ;  /* 0x000000ff0000720b */ /* 0x000fe20003f8d000 */
[----:B------:R-:W-:Y:S01]  /*c860*/  @!P0 FMUL R12, R12, 16777216 ;  /* 0x4b8000000c0c8820 */ /* 0x000fe20000400000 */
[----:B------:R-:W-:Y:S01]  /*c870*/  FSETP.NEU.AND P0, PT, R10, RZ, PT ;  /* 0x000000ff0a00720b */ /* 0x000fe20003f0d000 */
[----:B------:R-:W2:Y:S01]  /*c880*/  MUFU.RCP R11, R11 ;  /* 0x0000000b000b7308 */ /* 0x000ea20000001000 */
[----:B------:R-:W-:Y:S01]  /*c890*/  @!P2 FMUL R14, R14, 16777216 ;  /* 0x4b8000000e0ea820 */ /* 0x000fe20000400000 */
[----:B------:R-:W-:Y:S01]  /*c8a0*/  FMUL R5, R40, R5 ;  /* 0x0000000528057220 */ /* 0x000fe20000400000 */
[----:B-1----:R-:W-:-:S05]  /*c8b0*/  FMUL R3, R3, R4 ;  /* 0x0000000403037220 */ /* 0x002fca0000400000 */
[----:B------:R-:W1:Y:S01]  /*c8c0*/  MUFU.RCP R14, R14 ;  /* 0x0000000e000e7308 */ /* 0x000e620000001000 */
[----:B------:R-:W-:Y:S01]  /*c8d0*/  FMUL R4, R237, 0.25 ;  /* 0x3e800000ed047820 */ /* 0x000fe20000400000 */
[----:B------:R-:W-:-:S04]  /*c8e0*/  FSEL R3, R3, RZ, P4 ;  /* 0x000000ff03037208 */ /* 0x000fc80002000000 */
[----:B------:R-:W-:Y:S01]  /*c8f0*/  FSEL R237, R4, R237, P3 ;  /* 0x000000ed04ed7208 */ /* 0x000fe20001800000 */
[----:B--2---:R-:W-:Y:S01]  /*c900*/  FMUL R11, R11, R12 ;  /* 0x0000000c0b0b7220 */ /* 0x004fe20000400000 */
[----:B------:R-:W-:Y:S01]  /*c910*/  FADD R4, R41, R42 ;  /* 0x0000002a29047221 */ /* 0x000fe20000000000 */
[----:B------:R-:W-:Y:S01]  /*c920*/  FFMA R7, R7, R3, R6 ;  /* 0x0000000307077223 */ /* 0x000fe20000000006 */
[----:B0-----:R-:W-:Y:S01]  /*c930*/  FADD R6, R13, R16 ;  /* 0x000000100d067221 */ /* 0x001fe20000000000 */
[----:B------:R-:W-:Y:S01]  /*c940*/  @!P2 FMUL R237, R237, 16777216 ;  /* 0x4b800000ededa820 */ /* 0x000fe20000400000 */
[----:B------:R-:W-:Y:S01]  /*c950*/  FSEL R11, R11, RZ, P0 ;  /* 0x000000ff0b0b7208 */ /* 0x000fe20000000000 */
[--C-:B------:R-:W-:Y:S01]  /*c960*/  FADD R8, R8, -R7.reuse ;  /* 0x8000000708087221 */ /* 0x100fe20000000000 */
[----:B------:R-:W-:Y:S01]  /*c970*/  FFMA R4, R3, R5, R4 ;  /* 0x0000000503047223 */ /* 0x000fe20000000004 */
[----:B------:R-:W-:Y:S01]  /*c980*/  FSETP.GT.AND P0, PT, |R6|, 8.50705917302346158658e+37, PT ;  /* 0x7e8000000600780b */ /* 0x000fe20003f04200 */
[----:B-1----:R-:W-:Y:S01]  /*c990*/  FMUL R14, R14, R237 ;  /* 0x000000ed0e0e7220 */ /* 0x002fe20000400000 */
[C---:B------:R-:W-:Y:S01]  /*c9a0*/  FMUL R3, R8.reuse, R8 ;  /* 0x0000000808037220 */ /* 0x040fe20000400000 */
[----:B------:R-:W-:Y:S01]  /*c9b0*/  FSETP.NEU.AND P2, PT, R13, RZ, PT ;  /* 0x000000ff0d00720b */ /* 0x000fe20003f4d000 */
[----:B------:R-:W-:Y:S01]  /*c9c0*/  FFMA R8, R8, R11, R7 ;  /* 0x0000000b08087223 */ /* 0x000fe20000000007 */
[----:B------:R-:W-:Y:S01]  /*c9d0*/  FSETP.GEU.AND P3, PT, |R6|, 1.175494350822287508e-38, PT ;  /* 0x008000000600780b */ /* 0x000fe20003f6e200 */
[----:B------:R-:W-:Y:S01]  /*c9e0*/  FADD R4, R39, R4 ;  /* 0x0000000427047221 */ /* 0x000fe20000000000 */
[----:B------:R-:W-:Y:S01]  /*c9f0*/  FSEL R14, R14, RZ, P2 ;  /* 0x000000ff0e0e7208 */ /* 0x000fe20001000000 */
[----:B------:R-:W-:Y:S01]  /*ca00*/  FADD R9, R9, -R8 ;  /* 0x8000000809097221 */ /* 0x000fe20000000000 */
[----:B------:R-:W-:Y:S01]  /*ca10*/  FMUL R3, R0, R3 ;  /* 0x0000000300037220 */ /* 0x000fe20000400000 */
[----:B------:R-:W-:-:S02]  /*ca20*/  FSETP.NEU.AND P2, PT, R6, RZ, PT ;  /* 0x000000ff0600720b */ /* 0x000fc40003f4d000 */
[----:B------:R-:W-:Y:S01]  /*ca30*/  FFMA R8, R9, R14, R8 ;  /* 0x0000000e09087223 */ /* 0x000fe20000000008 */
[----:B------:R-:W-:Y:S01]  /*ca40*/  @P0 FMUL R6, R6, 0.25 ;  /* 0x3e80000006060820 */ /* 0x000fe20000400000 */
[----:B------:R-:W-:Y:S01]  /*ca50*/  FFMA R3, R11, R3, R4 ;  /* 0x000000030b037223 */ /* 0x000fe20000000004 */
[----:B------:R-:W-:Y:S01]  /*ca60*/  FMUL R9, R9, R9 ;  /* 0x0000000909097220 */ /* 0x000fe20000400000 */
[----:B------:R-:W-:Y:S01]  /*ca70*/  @P0 FMUL R16, R16, 0.25 ;  /* 0x3e80000010100820 */ /* 0x000fe20000400000 */
[----:B------:R-:W0:Y:S01]  /*ca80*/  SHFL.BFLY PT, R5, R8, 0x1, 0x1f ;  /* 0x0c201f0008057f89 */ /* 0x000e2200000e0000 */
[----:B------:R-:W-:Y:S01]  /*ca90*/  @!P3 FMUL R6, R6, 16777216 ;  /* 0x4b8000000606b820 */ /* 0x000fe20000400000 */
[----:B------:R-:W-:Y:S01]  /*caa0*/  FADD R3, R38, R3 ;  /* 0x0000000326037221 */ /* 0x000fe20000000000 */
[----:B------:R-:W-:Y:S01]  /*cab0*/  FMUL R9, R10, R9 ;  /* 0x000000090a097220 */ /* 0x000fe20000400000 */
[----:B------:R-:W-:Y:S01]  /*cac0*/  @!P3 FMUL R16, R16, 16777216 ;  /* 0x4b8000001010b820 */ /* 0x000fe20000400000 */
[----:B------:R-:W1:Y:S01]  /*cad0*/  MUFU.RCP R7, R6 ;  /* 0x0000000600077308 */ /* 0x000e620000001000 */
[----:B------:R-:W-:Y:S01]  /*cae0*/  LOP3.LUT R10, R24, 0x3f, RZ, 0xc0, !PT ;  /* 0x0000003f180a7812 */ /* 0x000fe200078ec0ff */
[----:B------:R-:W-:Y:S01]  /*caf0*/  FFMA R3, R14, R9, R3 ;  /* 0x000000090e037223 */ /* 0x000fe20000000003 */
[----:B------:R-:W-:-:S02]  /*cb00*/  SHF.R.U32.HI R9, RZ, 0x1, R24 ;  /* 0x00000001ff097819 */ /* 0x000fc40000011618 */
[----:B------:R-:W-:Y:S02]  /*cb10*/  LEA R10, R10, UR4, 0x2 ;  /* 0x000000040a0a7c11 */ /* 0x000fe4000f8e10ff */
[----:B------:R-:W2:Y:S01]  /*cb20*/  SHFL.BFLY PT, R0, R3, 0x1, 0x1f ;  /* 0x0c201f0003007f89 */ /* 0x000ea200000e0000 */
[----:B-1----:R-:W-:Y:S01]  /*cb30*/  FMUL R7, R7, R16 ;  /* 0x0000001007077220 */ /* 0x002fe20000400000 */
[----:B0-----:R-:W-:-:S04]  /*cb40*/  FADD R5, -R8, R5 ;  /* 0x0000000508057221 */ /* 0x001fc80000000100 */
[----:B------:R-:W-:-:S05]  /*cb50*/  FSEL R7, R7, RZ, P2 ;  /* 0x000000ff07077208 */ /* 0x000fca0001000000 */
[C---:B------:R-:W-:Y:S01]  /*cb60*/  FFMA R4, R5.reuse, R7, R8 ;  /* 0x0000000705047223 */ /* 0x040fe20000000008 */
[----:B------:R-:W-:Y:S01]  /*cb70*/  FMUL R8, R5, R5 ;  /* 0x0000000505087220 */ /* 0x000fe20000400000 */
[----:B------:R-:W-:Y:S01]  /*cb80*/  SGXT.U32 R5, R9, 0x6 ;  /* 0x000000060905781a */ /* 0x000fe20000000000 */
[----:B------:R-:W-:Y:S02]  /*cb90*/  IMAD.MOV.U32 R9, RZ, RZ, 0x3a000000 ;  /* 0x3a000000ff097424 */ /* 0x000fe400078e00ff */
[----:B------:R-:W-:Y:S01]  /*cba0*/  FMUL R8, R13, R8 ;  /* 0x000000080d087220 */ /* 0x000fe20000400000 */
[----:B--2---:R-:W-:Y:S01]  /*cbb0*/  FADD R0, R3, R0 ;  /* 0x0000000003007221 */ /* 0x004fe20000000000 */
[----:B------:R-:W-:-:S03]  /*cbc0*/  LEA R3, R5, UR4, 0x2 ;  /* 0x0000000405037c11 */ /* 0x000fc6000f8e10ff */
[----:B------:R-:W-:Y:S02]  /*cbd0*/  FFMA R0, R7, R8, R0 ;  /* 0x0000000807007223 */ /* 0x000fe40000000000 */
[----:B------:R0:W-:Y:S01]  /*cbe0*/  STS [R3], R4 ;  /* 0x0000000403007388 */ /* 0x0001e20000000800 */
[----:B------:R-:W1:Y:S08]  /*cbf0*/  LDC.64 R6, c[0x0][0x2a0] ;  /* 0x0000a800ff067b82 */ /* 0x000e700000000a00 */
[----:B------:R-:W-:Y:S08]  /*cc00*/  BAR.SYNC.DEFER_BLOCKING 0x0 ;  /* 0x0000000000007b1d */ /* 0x000ff00000010000 */
[----:B0-----:R-:W0:Y:S01]  /*cc10*/  LDC.64 R4, c[0x0][0x298] ;  /* 0x0000a600ff047b82 */ /* 0x001e220000000a00 */
[C---:B-1----:R-:W-:Y:S01]  /*cc20*/  IMAD.WIDE R6, R2.reuse, 0x4, R6 ;  /* 0x0000000402067825 */ /* 0x042fe200078e0206 */
[----:B------:R-:W1:Y:S06]  /*cc30*/  LDS R11, [R10] ;  /* 0x000000000a0b7984 */ /* 0x000e6c0000000800 */
[----:B------:R-:W-:Y:S01]  /*cc40*/  BAR.SYNC.DEFER_BLOCKING 0x0 ;  /* 0x0000000000007b1d */ /* 0x000fe20000010000 */
[----:B0-----:R-:W-:-:S05]  /*cc50*/  IMAD.WIDE R4, R2, 0x4, R4 ;  /* 0x0000000402047825 */ /* 0x001fca00078e0204 */
[----:B------:R-:W-:Y:S02]  /*cc60*/  STS [R3], R0 ;  /* 0x0000000003007388 */ /* 0x000fe40000000800 */
[----:B------:R-:W-:Y:S06]  /*cc70*/  BAR.SYNC.DEFER_BLOCKING 0x0 ;  /* 0x0000000000007b1d */ /* 0x000fec0000010000 */
[----:B------:R-:W0:Y:S02]  /*cc80*/  LDS R13, [R10] ;  /* 0x000000000a0d7984 */ /* 0x000e240000000800 */
[----:B------:R-:W-:Y:S06]  /*cc90*/  BAR.SYNC.DEFER_BLOCKING 0x0 ;  /* 0x0000000000007b1d */ /* 0x000fec0000010000 */
[----:B------:R-:W-:Y:S02]  /*cca0*/  STS [R3], R0 ;  /* 0x0000000003007388 */ /* 0x000fe40000000800 */
[----:B------:R-:W-:Y:S06]  /*ccb0*/  BAR.SYNC.DEFER_BLOCKING 0x0 ;  /* 0x0000000000007b1d */ /* 0x000fec0000010000 */
[----:B------:R-:W2:Y:S04]  /*ccc0*/  LDS R8, [R10] ;  /* 0x000000000a087984 */ /* 0x000ea80000000800 */
[----:B-1----:R1:W-:Y:S04]  /*ccd0*/  @P1 STG.E desc[UR8][R4.64], R11 ;  /* 0x0000000b04001986 */ /* 0x0023e8000c101908 */
[----:B0-----:R1:W-:Y:S01]  /*cce0*/  @P1 STG.E desc[UR8][R6.64], R13 ;  /* 0x0000000d06001986 */ /* 0x0013e2000c101908 */
[----:B--2---:R-:W-:-:S02]  /*ccf0*/  FFMA R12, R8, R9, 9.9999997473787516356e-06 ;  /* 0x3727c5ac080c7423 */ /* 0x004fc40000000009 */
[----:B------:R-:W0:Y:S01]  /*cd00*/  LDC.64 R8, c[0x0][0x2a8] ;  /* 0x0000aa00ff087b82 */ /* 0x000e220000000a00 */
[----:B-1----:R-:W-:Y:S05]  /*cd10*/  @!P1 EXIT ;  /* 0x000000000000994d */ /* 0x002fea0003800000 */
[----:B------:R-:W1:Y:S01]  /*cd20*/  MUFU.RSQ R5, R12 ;  /* 0x0000000c00057308 */ /* 0x000e620000001400 */
[----:B0-----:R-:W-:-:S05]  /*cd30*/  IMAD.WIDE R2, R2, 0x4, R8 ;  /* 0x0000000402027825 */ /* 0x001fca00078e0208 */
[----:B-1----:R-:W-:Y:S01]  /*cd40*/  STG.E desc[UR8][R2.64], R5 ;  /* 0x0000000502007986 */ /* 0x002fe2000c101908 */
[----:B------:R-:W-:Y:S05]  /*cd50*/  EXIT ;  /* 0x000000000000794d */ /* 0x000fea0003800000 */
.L_x_2:
[----:B------:R-:W-:-:S00]  /*cd60*/  BRA `(.L_x_2) ;  /* 0xfffffffc00fc7947 */ /* 0x000fc0000383ffff */
[----:B------:R-:W-:-:S00]  /*cd70*/  NOP ;  /* 0x0000000000007918 */ /* 0x000fc00000000000 */
        /* <DEDUP_REMOVED lines=8> */
.L_x_3:


//--------------------- .nv.global.init           --------------------------
	.section	.nv.global.init,"aw",@progbits
.nv.global.init:
	.type		_$_str,@object
	.size		_$_str,(.L_0 - _$_str)
_$_str:
        /*0000*/ 	.byte	0x5f, 0x5f, 0x43, 0x55, 0x44, 0x41, 0x5f, 0x46, 0x54, 0x5a, 0x00
.L_0:


//--------------------- .nv.shared.triton_red_fused__to_copy__unsafe_index_add_arange_cat_clamp_floor_mul_native_group_norm_rsub_sub_48 --------------------------
	.section	.nv.shared.triton_red_fused__to_copy__unsafe_index_add_arange_cat_clamp_floor_mul_native_group_norm_rsub_sub_48,"aw",@nobits
	.sectionflags	@""
	.align	16
	.zero		1024


//--------------------- .nv.constant0.triton_red_fused__to_copy__unsafe_index_add_arange_cat_clamp_floor_mul_native_group_norm_rsub_sub_48 --------------------------
	.section	.nv.constant0.triton_red_fused__to_copy__unsafe_index_add_arange_cat_clamp_floor_mul_native_group_norm_rsub_sub_48,"a",@progbits
	.sectionflags	@""
	.align	4
.nv.constant0.triton_red_fused__to_copy__unsafe_index_add_arange_cat_clamp_floor_mul_native_group_norm_rsub_sub_48:
	.zero		696
